//
// Generated by NVIDIA NVVM Compiler
//
// Compiler Build ID: CL-36424714
// Cuda compilation tools, release 13.0, V13.0.88
// Based on NVVM 20.0.0
//

.version 9.0
.target sm_100
.address_size 64

	// .globl	_Z33ring_conv2d_simple_forward_kernelPKfS0_Pfiiiiiiiiii
.global .align 4 .b8 __cudart_i2opi_f[24] = {65, 144, 67, 60, 153, 149, 98, 219, 192, 221, 52, 245, 209, 87, 39, 252, 41, 21, 68, 78, 110, 131, 249, 162};

.visible .entry _Z33ring_conv2d_simple_forward_kernelPKfS0_Pfiiiiiiiiii(
	.param .u64 .ptr .align 1 _Z33ring_conv2d_simple_forward_kernelPKfS0_Pfiiiiiiiiii_param_0,
	.param .u64 .ptr .align 1 _Z33ring_conv2d_simple_forward_kernelPKfS0_Pfiiiiiiiiii_param_1,
	.param .u64 .ptr .align 1 _Z33ring_conv2d_simple_forward_kernelPKfS0_Pfiiiiiiiiii_param_2,
	.param .u32 _Z33ring_conv2d_simple_forward_kernelPKfS0_Pfiiiiiiiiii_param_3,
	.param .u32 _Z33ring_conv2d_simple_forward_kernelPKfS0_Pfiiiiiiiiii_param_4,
	.param .u32 _Z33ring_conv2d_simple_forward_kernelPKfS0_Pfiiiiiiiiii_param_5,
	.param .u32 _Z33ring_conv2d_simple_forward_kernelPKfS0_Pfiiiiiiiiii_param_6,
	.param .u32 _Z33ring_conv2d_simple_forward_kernelPKfS0_Pfiiiiiiiiii_param_7,
	.param .u32 _Z33ring_conv2d_simple_forward_kernelPKfS0_Pfiiiiiiiiii_param_8,
	.param .u32 _Z33ring_conv2d_simple_forward_kernelPKfS0_Pfiiiiiiiiii_param_9,
	.param .u32 _Z33ring_conv2d_simple_forward_kernelPKfS0_Pfiiiiiiiiii_param_10,
	.param .u32 _Z33ring_conv2d_simple_forward_kernelPKfS0_Pfiiiiiiiiii_param_11,
	.param .u32 _Z33ring_conv2d_simple_forward_kernelPKfS0_Pfiiiiiiiiii_param_12
)
{
	.local .align 4 .b8 	__local_depot0[28];
	.reg .b64 	%SP;
	.reg .b64 	%SPL;
	.reg .pred 	%p<31>;
	.reg .b32 	%r<137>;
	.reg .b32 	%f<105>;
	.reg .b64 	%rd<51>;
	.reg .b64 	%fd<5>;

	mov.u64 	%SPL, __local_depot0;
	ld.param.u64 	%rd15, [_Z33ring_conv2d_simple_forward_kernelPKfS0_Pfiiiiiiiiii_param_0];
	ld.param.u64 	%rd16, [_Z33ring_conv2d_simple_forward_kernelPKfS0_Pfiiiiiiiiii_param_1];
	ld.param.u32 	%r54, [_Z33ring_conv2d_simple_forward_kernelPKfS0_Pfiiiiiiiiii_param_3];
	ld.param.u32 	%r47, [_Z33ring_conv2d_simple_forward_kernelPKfS0_Pfiiiiiiiiii_param_5];
	ld.param.u32 	%r48, [_Z33ring_conv2d_simple_forward_kernelPKfS0_Pfiiiiiiiiii_param_6];
	ld.param.u32 	%r49, [_Z33ring_conv2d_simple_forward_kernelPKfS0_Pfiiiiiiiiii_param_7];
	ld.param.u32 	%r50, [_Z33ring_conv2d_simple_forward_kernelPKfS0_Pfiiiiiiiiii_param_8];
	ld.param.u32 	%r51, [_Z33ring_conv2d_simple_forward_kernelPKfS0_Pfiiiiiiiiii_param_9];
	ld.param.u32 	%r52, [_Z33ring_conv2d_simple_forward_kernelPKfS0_Pfiiiiiiiiii_param_11];
	ld.param.u32 	%r53, [_Z33ring_conv2d_simple_forward_kernelPKfS0_Pfiiiiiiiiii_param_12];
	add.u64 	%rd1, %SPL, 0;
	add.u64 	%rd2, %SPL, 0;
	mov.u32 	%r55, %ctaid.x;
	mov.u32 	%r56, %ntid.x;
	mov.u32 	%r57, %tid.x;
	mad.lo.s32 	%r1, %r55, %r56, %r57;
	mul.lo.s32 	%r58, %r49, %r54;
	mul.lo.s32 	%r59, %r58, %r52;
	mul.lo.s32 	%r60, %r59, %r53;
	setp.ge.s32 	%p1, %r1, %r60;
	mov.f32 	%f99, 0f00000000;
	mov.f32 	%f98, 0f00000000;
	@%p1 bra 	$L__BB0_28;
	ld.param.u32 	%r120, [_Z33ring_conv2d_simple_forward_kernelPKfS0_Pfiiiiiiiiii_param_4];
	div.s32 	%r61, %r1, %r53;
	mul.lo.s32 	%r62, %r61, %r53;
	sub.s32 	%r2, %r1, %r62;
	div.s32 	%r4, %r61, %r52;
	mul.lo.s32 	%r63, %r4, %r52;
	sub.s32 	%r3, %r61, %r63;
	setp.lt.s32 	%p2, %r120, 1;
	@%p2 bra 	$L__BB0_27;
	ld.param.u32 	%r123, [_Z33ring_conv2d_simple_forward_kernelPKfS0_Pfiiiiiiiiii_param_7];
	setp.lt.s32 	%p3, %r50, 1;
	div.s32 	%r5, %r4, %r123;
	@%p3 bra 	$L__BB0_27;
	ld.param.u32 	%r124, [_Z33ring_conv2d_simple_forward_kernelPKfS0_Pfiiiiiiiiii_param_7];
	ld.param.u32 	%r121, [_Z33ring_conv2d_simple_forward_kernelPKfS0_Pfiiiiiiiiii_param_4];
	cvta.to.global.u64 	%rd3, %rd15;
	cvta.to.global.u64 	%rd4, %rd16;
	mul.lo.s32 	%r6, %r2, %r51;
	mul.lo.s32 	%r7, %r3, %r51;
	rem.s32 	%r8, %r4, %r124;
	mul.lo.s32 	%r9, %r5, %r121;
	mov.f32 	%f98, 0f00000000;
	mov.b32 	%r126, 0;
	mov.u64 	%rd34, __cudart_i2opi_f;
	mov.f32 	%f99, %f98;
$L__BB0_4:
	mov.b32 	%r127, 0;
	add.s32 	%r67, %r126, %r9;
$L__BB0_5:
	ld.param.u32 	%r125, [_Z33ring_conv2d_simple_forward_kernelPKfS0_Pfiiiiiiiiii_param_7];
	add.s32 	%r12, %r127, %r7;
	mad.lo.s32 	%r68, %r67, %r47, %r12;
	mul.lo.s32 	%r13, %r68, %r48;
	mad.lo.s32 	%r69, %r126, %r125, %r8;
	mad.lo.s32 	%r70, %r69, %r50, %r127;
	mul.lo.s32 	%r14, %r70, %r50;
	mov.b32 	%r128, 0;
$L__BB0_6:
	setp.ge.u32 	%p4, %r12, %r47;
	add.s32 	%r16, %r128, %r6;
	setp.ge.u32 	%p5, %r16, %r48;
	mov.f32 	%f100, 0f00000000;
	or.pred  	%p6, %p4, %p5;
	@%p6 bra 	$L__BB0_8;
	add.s32 	%r71, %r16, %r13;
	mul.wide.s32 	%rd20, %r71, 4;
	add.s64 	%rd21, %rd3, %rd20;
	ld.global.nc.f32 	%f100, [%rd21];
$L__BB0_8:
	add.s32 	%r72, %r128, %r14;
	mul.wide.s32 	%rd22, %r72, 4;
	add.s64 	%rd23, %rd4, %rd22;
	ld.global.nc.f32 	%f9, [%rd23];
	mul.f32 	%f27, %f100, 0f3F22F983;
	cvt.rni.s32.f32 	%r136, %f27;
	cvt.rn.f32.s32 	%f28, %r136;
	fma.rn.f32 	%f29, %f28, 0fBFC90FDA, %f100;
	fma.rn.f32 	%f30, %f28, 0fB3A22168, %f29;
	fma.rn.f32 	%f102, %f28, 0fA7C234C5, %f30;
	abs.f32 	%f11, %f100;
	setp.ltu.f32 	%p7, %f11, 0f47CE4780;
	mov.u32 	%r132, %r136;
	mov.f32 	%f101, %f102;
	@%p7 bra 	$L__BB0_16;
	setp.eq.f32 	%p8, %f11, 0f7F800000;
	@%p8 bra 	$L__BB0_15;
	mov.b32 	%r74, %f100;
	shl.b32 	%r75, %r74, 8;
	or.b32  	%r18, %r75, -2147483648;
	mov.b64 	%rd49, 0;
	mov.b32 	%r129, 0;
	mov.u64 	%rd47, %rd34;
	mov.u64 	%rd48, %rd2;
$L__BB0_11:
	.pragma "nounroll";
	ld.global.nc.u32 	%r76, [%rd47];
	mad.wide.u32 	%rd26, %r76, %r18, %rd49;
	shr.u64 	%rd49, %rd26, 32;
	st.local.u32 	[%rd48], %rd26;
	add.s32 	%r129, %r129, 1;
	add.s64 	%rd48, %rd48, 4;
	add.s64 	%rd47, %rd47, 4;
	setp.ne.s32 	%p9, %r129, 6;
	@%p9 bra 	$L__BB0_11;
	mov.b32 	%r77, %f100;
	shr.u32 	%r78, %r77, 23;
	st.local.u32 	[%rd2+24], %rd49;
	and.b32  	%r21, %r78, 31;
	and.b32  	%r79, %r78, 224;
	add.s32 	%r80, %r79, -128;
	shr.u32 	%r81, %r80, 5;
	mul.wide.u32 	%rd27, %r81, 4;
	sub.s64 	%rd11, %rd2, %rd27;
	ld.local.u32 	%r130, [%rd11+24];
	ld.local.u32 	%r131, [%rd11+20];
	setp.eq.s32 	%p10, %r21, 0;
	@%p10 bra 	$L__BB0_14;
	shf.l.wrap.b32 	%r130, %r131, %r130, %r21;
	ld.local.u32 	%r82, [%rd11+16];
	shf.l.wrap.b32 	%r131, %r82, %r131, %r21;
$L__BB0_14:
	shr.u32 	%r83, %r130, 30;
	shf.l.wrap.b32 	%r84, %r131, %r130, 2;
	shl.b32 	%r85, %r131, 2;
	shr.u32 	%r86, %r84, 31;
	add.s32 	%r87, %r86, %r83;
	neg.s32 	%r88, %r87;
	mov.b32 	%r89, %f100;
	setp.lt.s32 	%p11, %r89, 0;
	selp.b32 	%r132, %r88, %r87, %p11;
	xor.b32  	%r90, %r84, %r89;
	shr.s32 	%r91, %r84, 31;
	xor.b32  	%r92, %r91, %r84;
	xor.b32  	%r93, %r91, %r85;
	cvt.u64.u32 	%rd28, %r92;
	shl.b64 	%rd29, %rd28, 32;
	cvt.u64.u32 	%rd30, %r93;
	or.b64  	%rd31, %rd29, %rd30;
	cvt.rn.f64.s64 	%fd1, %rd31;
	mul.f64 	%fd2, %fd1, 0d3BF921FB54442D19;
	cvt.rn.f32.f64 	%f31, %fd2;
	neg.f32 	%f32, %f31;
	setp.lt.s32 	%p12, %r90, 0;
	selp.f32 	%f101, %f32, %f31, %p12;
	bra.uni 	$L__BB0_16;
$L__BB0_15:
	mov.f32 	%f33, 0f00000000;
	mul.rn.f32 	%f101, %f100, %f33;
	mov.b32 	%r132, 0;
$L__BB0_16:
	add.s32 	%r95, %r132, 1;
	mul.rn.f32 	%f34, %f101, %f101;
	and.b32  	%r96, %r132, 1;
	setp.eq.b32 	%p14, %r96, 1;
	selp.f32 	%f35, %f101, 0f3F800000, %p14;
	fma.rn.f32 	%f36, %f34, %f35, 0f00000000;
	fma.rn.f32 	%f37, %f34, 0f37CBAC00, 0fBAB607ED;
	selp.f32 	%f38, 0fB94D4153, %f37, %p14;
	selp.f32 	%f39, 0f3C0885E4, 0f3D2AAABB, %p14;
	fma.rn.f32 	%f40, %f38, %f34, %f39;
	selp.f32 	%f41, 0fBE2AAAA8, 0fBEFFFFFF, %p14;
	fma.rn.f32 	%f42, %f40, %f34, %f41;
	fma.rn.f32 	%f43, %f42, %f36, %f35;
	and.b32  	%r97, %r95, 2;
	setp.eq.s32 	%p15, %r97, 0;
	mov.f32 	%f44, 0f00000000;
	sub.f32 	%f45, %f44, %f43;
	selp.f32 	%f15, %f43, %f45, %p15;
	@%p7 bra 	$L__BB0_24;
	setp.eq.f32 	%p16, %f11, 0f7F800000;
	@%p16 bra 	$L__BB0_23;
	mov.b32 	%r30, %f100;
	shl.b32 	%r99, %r30, 8;
	or.b32  	%r31, %r99, -2147483648;
	mov.b64 	%rd50, 0;
	mov.b32 	%r133, 0;
$L__BB0_19:
	.pragma "nounroll";
	mul.wide.u32 	%rd33, %r133, 4;
	add.s64 	%rd35, %rd34, %rd33;
	ld.global.nc.u32 	%r100, [%rd35];
	mad.wide.u32 	%rd36, %r100, %r31, %rd50;
	shr.u64 	%rd50, %rd36, 32;
	add.s64 	%rd37, %rd1, %rd33;
	st.local.u32 	[%rd37], %rd36;
	add.s32 	%r133, %r133, 1;
	setp.ne.s32 	%p17, %r133, 6;
	@%p17 bra 	$L__BB0_19;
	shr.u32 	%r101, %r30, 23;
	st.local.u32 	[%rd1+24], %rd50;
	and.b32  	%r34, %r101, 31;
	and.b32  	%r102, %r101, 224;
	add.s32 	%r103, %r102, -128;
	shr.u32 	%r104, %r103, 5;
	mul.wide.u32 	%rd38, %r104, 4;
	sub.s64 	%rd14, %rd1, %rd38;
	ld.local.u32 	%r134, [%rd14+24];
	ld.local.u32 	%r135, [%rd14+20];
	setp.eq.s32 	%p18, %r34, 0;
	@%p18 bra 	$L__BB0_22;
	shf.l.wrap.b32 	%r134, %r135, %r134, %r34;
	ld.local.u32 	%r105, [%rd14+16];
	shf.l.wrap.b32 	%r135, %r105, %r135, %r34;
$L__BB0_22:
	shr.u32 	%r106, %r134, 30;
	shf.l.wrap.b32 	%r107, %r135, %r134, 2;
	shl.b32 	%r108, %r135, 2;
	shr.u32 	%r109, %r107, 31;
	add.s32 	%r110, %r109, %r106;
	neg.s32 	%r111, %r110;
	setp.lt.s32 	%p19, %r30, 0;
	selp.b32 	%r136, %r111, %r110, %p19;
	xor.b32  	%r112, %r107, %r30;
	shr.s32 	%r113, %r107, 31;
	xor.b32  	%r114, %r113, %r107;
	xor.b32  	%r115, %r113, %r108;
	cvt.u64.u32 	%rd39, %r114;
	shl.b64 	%rd40, %rd39, 32;
	cvt.u64.u32 	%rd41, %r115;
	or.b64  	%rd42, %rd40, %rd41;
	cvt.rn.f64.s64 	%fd3, %rd42;
	mul.f64 	%fd4, %fd3, 0d3BF921FB54442D19;
	cvt.rn.f32.f64 	%f46, %fd4;
	neg.f32 	%f47, %f46;
	setp.lt.s32 	%p20, %r112, 0;
	selp.f32 	%f102, %f47, %f46, %p20;
	bra.uni 	$L__BB0_24;
$L__BB0_23:
	mov.f32 	%f48, 0f00000000;
	mul.rn.f32 	%f102, %f100, %f48;
	mov.b32 	%r136, 0;
$L__BB0_24:
	mul.rn.f32 	%f49, %f102, %f102;
	and.b32  	%r117, %r136, 1;
	setp.eq.b32 	%p21, %r117, 1;
	selp.f32 	%f50, 0f3F800000, %f102, %p21;
	fma.rn.f32 	%f51, %f49, %f50, 0f00000000;
	fma.rn.f32 	%f52, %f49, 0f37CBAC00, 0fBAB607ED;
	selp.f32 	%f53, %f52, 0fB94D4153, %p21;
	selp.f32 	%f54, 0f3D2AAABB, 0f3C0885E4, %p21;
	fma.rn.f32 	%f55, %f53, %f49, %f54;
	selp.f32 	%f56, 0fBEFFFFFF, 0fBE2AAAA8, %p21;
	fma.rn.f32 	%f57, %f55, %f49, %f56;
	fma.rn.f32 	%f58, %f57, %f51, %f50;
	and.b32  	%r118, %r136, 2;
	setp.eq.s32 	%p22, %r118, 0;
	mov.f32 	%f59, 0f00000000;
	sub.f32 	%f60, %f59, %f58;
	selp.f32 	%f61, %f58, %f60, %p22;
	fma.rn.f32 	%f99, %f9, %f15, %f99;
	fma.rn.f32 	%f98, %f9, %f61, %f98;
	add.s32 	%r128, %r128, 1;
	setp.ne.s32 	%p23, %r128, %r50;
	@%p23 bra 	$L__BB0_6;
	add.s32 	%r127, %r127, 1;
	setp.ne.s32 	%p24, %r127, %r50;
	@%p24 bra 	$L__BB0_5;
	ld.param.u32 	%r122, [_Z33ring_conv2d_simple_forward_kernelPKfS0_Pfiiiiiiiiii_param_4];
	add.s32 	%r126, %r126, 1;
	setp.ne.s32 	%p25, %r126, %r122;
	@%p25 bra 	$L__BB0_4;
$L__BB0_27:
	ld.param.u64 	%rd46, [_Z33ring_conv2d_simple_forward_kernelPKfS0_Pfiiiiiiiiii_param_2];
	abs.f32 	%f62, %f99;
	abs.f32 	%f63, %f98;
	setp.gt.f32 	%p26, %f63, %f62;
	selp.f32 	%f64, %f63, %f62, %p26;
	selp.f32 	%f65, %f62, %f63, %p26;
	div.rn.f32 	%f66, %f65, %f64;
	mul.f32 	%f67, %f66, %f66;
	fma.rn.f32 	%f68, %f67, 0f3B33710B, 0fBC807748;
	fma.rn.f32 	%f69, %f68, %f67, 0f3D2CDAB2;
	fma.rn.f32 	%f70, %f69, %f67, 0fBD992D10;
	fma.rn.f32 	%f71, %f70, %f67, 0f3DD9EA6C;
	fma.rn.f32 	%f72, %f71, %f67, 0fBE117CB1;
	fma.rn.f32 	%f73, %f72, %f67, 0f3E4CBCE0;
	fma.rn.f32 	%f74, %f73, %f67, 0fBEAAAA7D;
	mul.f32 	%f75, %f67, %f74;
	fma.rn.f32 	%f76, %f75, %f66, %f66;
	neg.f32 	%f77, %f76;
	fma.rn.f32 	%f78, 0f3F6EE581, 0f3FD774EB, %f77;
	selp.f32 	%f79, %f78, %f76, %p26;
	selp.f32 	%f80, 0f3F6EE581, 0f3FEEE581, %p26;
	selp.f32 	%f81, %f76, %f77, %p26;
	mov.b32 	%r119, %f99;
	fma.rn.f32 	%f82, %f80, 0f3FD774EB, %f81;
	setp.lt.s32 	%p27, %r119, 0;
	selp.f32 	%f83, %f82, %f79, %p27;
	add.f32 	%f84, %f62, %f63;
	setp.eq.f32 	%p28, %f64, 0f00000000;
	selp.f32 	%f85, 0f40490FDB, 0f00000000, %p27;
	setp.eq.f32 	%p29, %f62, %f63;
	selp.f32 	%f86, 0f4016CBE4, 0f3F490FDB, %p27;
	selp.f32 	%f87, %f86, %f83, %p29;
	selp.f32 	%f88, %f85, %f87, %p28;
	abs.f32 	%f89, %f84;
	setp.nan.f32 	%p30, %f89, %f89;
	copysign.f32 	%f90, %f98, %f88;
	selp.f32 	%f91, %f84, %f90, %p30;
	cvta.to.global.u64 	%rd43, %rd46;
	mul.wide.s32 	%rd44, %r1, 4;
	add.s64 	%rd45, %rd43, %rd44;
	st.global.f32 	[%rd45], %f91;
$L__BB0_28:
	ret;

}
	// .globl	_Z34ring_conv2d_simple_backward_kernelPKfS0_S0_PfS1_iiiiiiiiii
.visible .entry _Z34ring_conv2d_simple_backward_kernelPKfS0_S0_PfS1_iiiiiiiiii(
	.param .u64 .ptr .align 1 _Z34ring_conv2d_simple_backward_kernelPKfS0_S0_PfS1_iiiiiiiiii_param_0,
	.param .u64 .ptr .align 1 _Z34ring_conv2d_simple_backward_kernelPKfS0_S0_PfS1_iiiiiiiiii_param_1,
	.param .u64 .ptr .align 1 _Z34ring_conv2d_simple_backward_kernelPKfS0_S0_PfS1_iiiiiiiiii_param_2,
	.param .u64 .ptr .align 1 _Z34ring_conv2d_simple_backward_kernelPKfS0_S0_PfS1_iiiiiiiiii_param_3,
	.param .u64 .ptr .align 1 _Z34ring_conv2d_simple_backward_kernelPKfS0_S0_PfS1_iiiiiiiiii_param_4,
	.param .u32 _Z34ring_conv2d_simple_backward_kernelPKfS0_S0_PfS1_iiiiiiiiii_param_5,
	.param .u32 _Z34ring_conv2d_simple_backward_kernelPKfS0_S0_PfS1_iiiiiiiiii_param_6,
	.param .u32 _Z34ring_conv2d_simple_backward_kernelPKfS0_S0_PfS1_iiiiiiiiii_param_7,
	.param .u32 _Z34ring_conv2d_simple_backward_kernelPKfS0_S0_PfS1_iiiiiiiiii_param_8,
	.param .u32 _Z34ring_conv2d_simple_backward_kernelPKfS0_S0_PfS1_iiiiiiiiii_param_9,
	.param .u32 _Z34ring_conv2d_simple_backward_kernelPKfS0_S0_PfS1_iiiiiiiiii_param_10,
	.param .u32 _Z34ring_conv2d_simple_backward_kernelPKfS0_S0_PfS1_iiiiiiiiii_param_11,
	.param .u32 _Z34ring_conv2d_simple_backward_kernelPKfS0_S0_PfS1_iiiiiiiiii_param_12,
	.param .u32 _Z34ring_conv2d_simple_backward_kernelPKfS0_S0_PfS1_iiiiiiiiii_param_13,
	.param .u32 _Z34ring_conv2d_simple_backward_kernelPKfS0_S0_PfS1_iiiiiiiiii_param_14
)
{
	.local .align 4 .b8 	__local_depot1[28];
	.reg .b64 	%SP;
	.reg .b64 	%SPL;
	.reg .pred 	%p<48>;
	.reg .b32 	%r<232>;
	.reg .b32 	%f<146>;
	.reg .b64 	%rd<95>;
	.reg .b64 	%fd<9>;

	mov.u64 	%SPL, __local_depot1;
	ld.param.u64 	%rd26, [_Z34ring_conv2d_simple_backward_kernelPKfS0_S0_PfS1_iiiiiiiiii_param_0];
	ld.param.u64 	%rd27, [_Z34ring_conv2d_simple_backward_kernelPKfS0_S0_PfS1_iiiiiiiiii_param_1];
	ld.param.u32 	%r94, [_Z34ring_conv2d_simple_backward_kernelPKfS0_S0_PfS1_iiiiiiiiii_param_5];
	ld.param.u32 	%r86, [_Z34ring_conv2d_simple_backward_kernelPKfS0_S0_PfS1_iiiiiiiiii_param_6];
	ld.param.u32 	%r87, [_Z34ring_conv2d_simple_backward_kernelPKfS0_S0_PfS1_iiiiiiiiii_param_7];
	ld.param.u32 	%r88, [_Z34ring_conv2d_simple_backward_kernelPKfS0_S0_PfS1_iiiiiiiiii_param_8];
	ld.param.u32 	%r89, [_Z34ring_conv2d_simple_backward_kernelPKfS0_S0_PfS1_iiiiiiiiii_param_9];
	ld.param.u32 	%r90, [_Z34ring_conv2d_simple_backward_kernelPKfS0_S0_PfS1_iiiiiiiiii_param_10];
	ld.param.u32 	%r91, [_Z34ring_conv2d_simple_backward_kernelPKfS0_S0_PfS1_iiiiiiiiii_param_11];
	ld.param.u32 	%r92, [_Z34ring_conv2d_simple_backward_kernelPKfS0_S0_PfS1_iiiiiiiiii_param_13];
	ld.param.u32 	%r93, [_Z34ring_conv2d_simple_backward_kernelPKfS0_S0_PfS1_iiiiiiiiii_param_14];
	cvta.to.global.u64 	%rd1, %rd27;
	cvta.to.global.u64 	%rd2, %rd26;
	add.u64 	%rd3, %SPL, 0;
	add.u64 	%rd4, %SPL, 0;
	mov.u32 	%r95, %ctaid.x;
	mov.u32 	%r96, %ntid.x;
	mov.u32 	%r97, %tid.x;
	mad.lo.s32 	%r1, %r95, %r96, %r97;
	mul.lo.s32 	%r98, %r89, %r94;
	mul.lo.s32 	%r99, %r98, %r92;
	mul.lo.s32 	%r100, %r99, %r93;
	setp.ge.s32 	%p1, %r1, %r100;
	mov.f32 	%f138, 0f00000000;
	mov.f32 	%f139, 0f00000000;
	@%p1 bra 	$L__BB1_55;
	div.s32 	%r101, %r1, %r93;
	mul.lo.s32 	%r102, %r101, %r93;
	sub.s32 	%r103, %r1, %r102;
	div.s32 	%r104, %r101, %r92;
	mul.lo.s32 	%r105, %r104, %r92;
	sub.s32 	%r106, %r101, %r105;
	div.s32 	%r3, %r104, %r89;
	mul.lo.s32 	%r107, %r3, %r89;
	sub.s32 	%r2, %r104, %r107;
	mul.lo.s32 	%r4, %r106, %r91;
	mul.lo.s32 	%r5, %r103, %r91;
	setp.lt.s32 	%p2, %r86, 1;
	@%p2 bra 	$L__BB1_28;
	setp.lt.s32 	%p3, %r90, 1;
	@%p3 bra 	$L__BB1_28;
	mul.lo.s32 	%r6, %r3, %r86;
	mov.f32 	%f139, 0f00000000;
	mov.b32 	%r210, 0;
	mov.u64 	%rd47, __cudart_i2opi_f;
	mov.f32 	%f138, %f139;
$L__BB1_4:
	add.s32 	%r110, %r210, %r6;
	mul.lo.s32 	%r8, %r110, %r87;
	mad.lo.s32 	%r111, %r210, %r89, %r2;
	mul.lo.s32 	%r9, %r111, %r90;
	mov.b32 	%r211, 0;
$L__BB1_5:
	add.s32 	%r11, %r211, %r4;
	setp.ge.u32 	%p4, %r11, %r87;
	@%p4 bra 	$L__BB1_26;
	add.s32 	%r113, %r11, %r8;
	mul.lo.s32 	%r12, %r113, %r88;
	add.s32 	%r114, %r211, %r9;
	mul.lo.s32 	%r13, %r114, %r90;
	mov.b32 	%r212, 0;
$L__BB1_7:
	add.s32 	%r15, %r212, %r5;
	setp.ge.u32 	%p5, %r15, %r88;
	@%p5 bra 	$L__BB1_25;
	add.s32 	%r115, %r15, %r12;
	add.s32 	%r116, %r212, %r13;
	mul.wide.s32 	%rd30, %r115, 4;
	add.s64 	%rd31, %rd2, %rd30;
	ld.global.nc.f32 	%f7, [%rd31];
	mul.wide.s32 	%rd32, %r116, 4;
	add.s64 	%rd33, %rd1, %rd32;
	ld.global.nc.f32 	%f8, [%rd33];
	mul.f32 	%f43, %f7, 0f3F22F983;
	cvt.rni.s32.f32 	%r220, %f43;
	cvt.rn.f32.s32 	%f44, %r220;
	fma.rn.f32 	%f45, %f44, 0fBFC90FDA, %f7;
	fma.rn.f32 	%f46, %f44, 0fB3A22168, %f45;
	fma.rn.f32 	%f137, %f44, 0fA7C234C5, %f46;
	abs.f32 	%f10, %f7;
	setp.ltu.f32 	%p6, %f10, 0f47CE4780;
	mov.u32 	%r216, %r220;
	mov.f32 	%f136, %f137;
	@%p6 bra 	$L__BB1_16;
	setp.eq.f32 	%p7, %f10, 0f7F800000;
	@%p7 bra 	$L__BB1_15;
	mov.b32 	%r17, %f7;
	shl.b32 	%r118, %r17, 8;
	or.b32  	%r18, %r118, -2147483648;
	mov.b64 	%rd89, 0;
	mov.b32 	%r213, 0;
$L__BB1_11:
	.pragma "nounroll";
	mul.wide.u32 	%rd35, %r213, 4;
	add.s64 	%rd37, %rd47, %rd35;
	ld.global.nc.u32 	%r119, [%rd37];
	mad.wide.u32 	%rd38, %r119, %r18, %rd89;
	shr.u64 	%rd89, %rd38, 32;
	add.s64 	%rd39, %rd4, %rd35;
	st.local.u32 	[%rd39], %rd38;
	add.s32 	%r213, %r213, 1;
	setp.ne.s32 	%p8, %r213, 6;
	@%p8 bra 	$L__BB1_11;
	shr.u32 	%r120, %r17, 23;
	st.local.u32 	[%rd4+24], %rd89;
	and.b32  	%r21, %r120, 31;
	and.b32  	%r121, %r120, 224;
	add.s32 	%r122, %r121, -128;
	shr.u32 	%r123, %r122, 5;
	mul.wide.u32 	%rd40, %r123, 4;
	sub.s64 	%rd7, %rd4, %rd40;
	ld.local.u32 	%r214, [%rd7+24];
	ld.local.u32 	%r215, [%rd7+20];
	setp.eq.s32 	%p9, %r21, 0;
	@%p9 bra 	$L__BB1_14;
	shf.l.wrap.b32 	%r214, %r215, %r214, %r21;
	ld.local.u32 	%r124, [%rd7+16];
	shf.l.wrap.b32 	%r215, %r124, %r215, %r21;
$L__BB1_14:
	shr.u32 	%r125, %r214, 30;
	shf.l.wrap.b32 	%r126, %r215, %r214, 2;
	shl.b32 	%r127, %r215, 2;
	shr.u32 	%r128, %r126, 31;
	add.s32 	%r129, %r128, %r125;
	neg.s32 	%r130, %r129;
	setp.lt.s32 	%p10, %r17, 0;
	selp.b32 	%r216, %r130, %r129, %p10;
	xor.b32  	%r131, %r126, %r17;
	shr.s32 	%r132, %r126, 31;
	xor.b32  	%r133, %r132, %r126;
	xor.b32  	%r134, %r132, %r127;
	cvt.u64.u32 	%rd41, %r133;
	shl.b64 	%rd42, %rd41, 32;
	cvt.u64.u32 	%rd43, %r134;
	or.b64  	%rd44, %rd42, %rd43;
	cvt.rn.f64.s64 	%fd1, %rd44;
	mul.f64 	%fd2, %fd1, 0d3BF921FB54442D19;
	cvt.rn.f32.f64 	%f47, %fd2;
	neg.f32 	%f48, %f47;
	setp.lt.s32 	%p11, %r131, 0;
	selp.f32 	%f136, %f48, %f47, %p11;
	bra.uni 	$L__BB1_16;
$L__BB1_15:
	mov.f32 	%f49, 0f00000000;
	mul.rn.f32 	%f136, %f7, %f49;
	mov.b32 	%r216, 0;
$L__BB1_16:
	setp.ltu.f32 	%p12, %f10, 0f47CE4780;
	add.s32 	%r136, %r216, 1;
	mul.rn.f32 	%f50, %f136, %f136;
	and.b32  	%r137, %r216, 1;
	setp.eq.b32 	%p13, %r137, 1;
	selp.f32 	%f51, %f136, 0f3F800000, %p13;
	fma.rn.f32 	%f52, %f50, %f51, 0f00000000;
	fma.rn.f32 	%f53, %f50, 0f37CBAC00, 0fBAB607ED;
	selp.f32 	%f54, 0fB94D4153, %f53, %p13;
	selp.f32 	%f55, 0f3C0885E4, 0f3D2AAABB, %p13;
	fma.rn.f32 	%f56, %f54, %f50, %f55;
	selp.f32 	%f57, 0fBE2AAAA8, 0fBEFFFFFF, %p13;
	fma.rn.f32 	%f58, %f56, %f50, %f57;
	fma.rn.f32 	%f59, %f58, %f52, %f51;
	and.b32  	%r138, %r136, 2;
	setp.eq.s32 	%p14, %r138, 0;
	mov.f32 	%f60, 0f00000000;
	sub.f32 	%f61, %f60, %f59;
	selp.f32 	%f14, %f59, %f61, %p14;
	@%p12 bra 	$L__BB1_24;
	setp.eq.f32 	%p15, %f10, 0f7F800000;
	@%p15 bra 	$L__BB1_23;
	mov.b32 	%r30, %f7;
	shl.b32 	%r140, %r30, 8;
	or.b32  	%r31, %r140, -2147483648;
	mov.b64 	%rd90, 0;
	mov.b32 	%r217, 0;
$L__BB1_19:
	.pragma "nounroll";
	mul.wide.u32 	%rd46, %r217, 4;
	add.s64 	%rd48, %rd47, %rd46;
	ld.global.nc.u32 	%r141, [%rd48];
	mad.wide.u32 	%rd49, %r141, %r31, %rd90;
	shr.u64 	%rd90, %rd49, 32;
	add.s64 	%rd50, %rd3, %rd46;
	st.local.u32 	[%rd50], %rd49;
	add.s32 	%r217, %r217, 1;
	setp.ne.s32 	%p16, %r217, 6;
	@%p16 bra 	$L__BB1_19;
	shr.u32 	%r142, %r30, 23;
	st.local.u32 	[%rd3+24], %rd90;
	and.b32  	%r34, %r142, 31;
	and.b32  	%r143, %r142, 224;
	add.s32 	%r144, %r143, -128;
	shr.u32 	%r145, %r144, 5;
	mul.wide.u32 	%rd51, %r145, 4;
	sub.s64 	%rd10, %rd3, %rd51;
	ld.local.u32 	%r218, [%rd10+24];
	ld.local.u32 	%r219, [%rd10+20];
	setp.eq.s32 	%p17, %r34, 0;
	@%p17 bra 	$L__BB1_22;
	shf.l.wrap.b32 	%r218, %r219, %r218, %r34;
	ld.local.u32 	%r146, [%rd10+16];
	shf.l.wrap.b32 	%r219, %r146, %r219, %r34;
$L__BB1_22:
	shr.u32 	%r147, %r218, 30;
	shf.l.wrap.b32 	%r148, %r219, %r218, 2;
	shl.b32 	%r149, %r219, 2;
	shr.u32 	%r150, %r148, 31;
	add.s32 	%r151, %r150, %r147;
	neg.s32 	%r152, %r151;
	setp.lt.s32 	%p18, %r30, 0;
	selp.b32 	%r220, %r152, %r151, %p18;
	xor.b32  	%r153, %r148, %r30;
	shr.s32 	%r154, %r148, 31;
	xor.b32  	%r155, %r154, %r148;
	xor.b32  	%r156, %r154, %r149;
	cvt.u64.u32 	%rd52, %r155;
	shl.b64 	%rd53, %rd52, 32;
	cvt.u64.u32 	%rd54, %r156;
	or.b64  	%rd55, %rd53, %rd54;
	cvt.rn.f64.s64 	%fd3, %rd55;
	mul.f64 	%fd4, %fd3, 0d3BF921FB54442D19;
	cvt.rn.f32.f64 	%f62, %fd4;
	neg.f32 	%f63, %f62;
	setp.lt.s32 	%p19, %r153, 0;
	selp.f32 	%f137, %f63, %f62, %p19;
	bra.uni 	$L__BB1_24;
$L__BB1_23:
	mov.f32 	%f64, 0f00000000;
	mul.rn.f32 	%f137, %f7, %f64;
	mov.b32 	%r220, 0;
$L__BB1_24:
	mul.rn.f32 	%f65, %f137, %f137;
	and.b32  	%r158, %r220, 1;
	setp.eq.b32 	%p20, %r158, 1;
	selp.f32 	%f66, 0f3F800000, %f137, %p20;
	fma.rn.f32 	%f67, %f65, %f66, 0f00000000;
	fma.rn.f32 	%f68, %f65, 0f37CBAC00, 0fBAB607ED;
	selp.f32 	%f69, %f68, 0fB94D4153, %p20;
	selp.f32 	%f70, 0f3D2AAABB, 0f3C0885E4, %p20;
	fma.rn.f32 	%f71, %f69, %f65, %f70;
	selp.f32 	%f72, 0fBEFFFFFF, 0fBE2AAAA8, %p20;
	fma.rn.f32 	%f73, %f71, %f65, %f72;
	fma.rn.f32 	%f74, %f73, %f67, %f66;
	and.b32  	%r159, %r220, 2;
	setp.eq.s32 	%p21, %r159, 0;
	mov.f32 	%f75, 0f00000000;
	sub.f32 	%f76, %f75, %f74;
	selp.f32 	%f77, %f74, %f76, %p21;
	fma.rn.f32 	%f138, %f8, %f14, %f138;
	fma.rn.f32 	%f139, %f8, %f77, %f139;
$L__BB1_25:
	add.s32 	%r212, %r212, 1;
	setp.ne.s32 	%p22, %r212, %r90;
	@%p22 bra 	$L__BB1_7;
$L__BB1_26:
	add.s32 	%r211, %r211, 1;
	setp.ne.s32 	%p23, %r211, %r90;
	@%p23 bra 	$L__BB1_5;
	add.s32 	%r210, %r210, 1;
	setp.ne.s32 	%p24, %r210, %r86;
	@%p24 bra 	$L__BB1_4;
$L__BB1_28:
	ld.param.u64 	%rd86, [_Z34ring_conv2d_simple_backward_kernelPKfS0_S0_PfS1_iiiiiiiiii_param_2];
	setp.lt.s32 	%p25, %r86, 1;
	cvta.to.global.u64 	%rd56, %rd86;
	mul.wide.s32 	%rd57, %r1, 4;
	add.s64 	%rd58, %rd56, %rd57;
	ld.global.nc.f32 	%f26, [%rd58];
	mul.f32 	%f78, %f139, %f139;
	fma.rn.f32 	%f79, %f138, %f138, %f78;
	add.f32 	%f80, %f79, 0f322BCC77;
	neg.f32 	%f81, %f139;
	div.rn.f32 	%f27, %f81, %f80;
	div.rn.f32 	%f28, %f138, %f80;
	@%p25 bra 	$L__BB1_55;
	setp.lt.s32 	%p26, %r90, 1;
	@%p26 bra 	$L__BB1_55;
	ld.param.u64 	%rd88, [_Z34ring_conv2d_simple_backward_kernelPKfS0_S0_PfS1_iiiiiiiiii_param_4];
	ld.param.u64 	%rd87, [_Z34ring_conv2d_simple_backward_kernelPKfS0_S0_PfS1_iiiiiiiiii_param_3];
	cvta.to.global.u64 	%rd11, %rd87;
	cvta.to.global.u64 	%rd12, %rd88;
	mul.lo.s32 	%r46, %r3, %r86;
	mov.b32 	%r221, 0;
	mov.u64 	%rd73, __cudart_i2opi_f;
$L__BB1_31:
	mov.b32 	%r222, 0;
	add.s32 	%r163, %r221, %r46;
$L__BB1_32:
	add.s32 	%r49, %r222, %r4;
	setp.ge.u32 	%p27, %r49, %r87;
	@%p27 bra 	$L__BB1_53;
	mad.lo.s32 	%r164, %r163, %r87, %r49;
	mul.lo.s32 	%r50, %r164, %r88;
	mad.lo.s32 	%r165, %r221, %r89, %r2;
	mad.lo.s32 	%r166, %r165, %r90, %r222;
	mul.lo.s32 	%r51, %r166, %r90;
	mov.b32 	%r223, 0;
$L__BB1_34:
	add.s32 	%r53, %r223, %r5;
	setp.ge.u32 	%p28, %r53, %r88;
	@%p28 bra 	$L__BB1_52;
	add.s32 	%r54, %r53, %r50;
	add.s32 	%r55, %r223, %r51;
	mul.wide.s32 	%rd59, %r54, 4;
	add.s64 	%rd60, %rd2, %rd59;
	ld.global.nc.f32 	%f29, [%rd60];
	mul.wide.s32 	%rd61, %r55, 4;
	add.s64 	%rd62, %rd1, %rd61;
	ld.global.nc.f32 	%f30, [%rd62];
	mul.f32 	%f82, %f29, 0f3F22F983;
	cvt.rni.s32.f32 	%r231, %f82;
	cvt.rn.f32.s32 	%f83, %r231;
	fma.rn.f32 	%f84, %f83, 0fBFC90FDA, %f29;
	fma.rn.f32 	%f85, %f83, 0fB3A22168, %f84;
	fma.rn.f32 	%f145, %f83, 0fA7C234C5, %f85;
	abs.f32 	%f32, %f29;
	setp.ltu.f32 	%p29, %f32, 0f47CE4780;
	mov.u32 	%r227, %r231;
	mov.f32 	%f144, %f145;
	@%p29 bra 	$L__BB1_43;
	setp.eq.f32 	%p30, %f32, 0f7F800000;
	@%p30 bra 	$L__BB1_42;
	mov.b32 	%r57, %f29;
	shl.b32 	%r168, %r57, 8;
	or.b32  	%r58, %r168, -2147483648;
	mov.b64 	%rd93, 0;
	mov.b32 	%r224, 0;
	mov.u64 	%rd91, %rd73;
	mov.u64 	%rd92, %rd4;
$L__BB1_38:
	.pragma "nounroll";
	ld.global.nc.u32 	%r169, [%rd91];
	mad.wide.u32 	%rd65, %r169, %r58, %rd93;
	shr.u64 	%rd93, %rd65, 32;
	st.local.u32 	[%rd92], %rd65;
	add.s32 	%r224, %r224, 1;
	add.s64 	%rd92, %rd92, 4;
	add.s64 	%rd91, %rd91, 4;
	setp.ne.s32 	%p31, %r224, 6;
	@%p31 bra 	$L__BB1_38;
	shr.u32 	%r170, %r57, 23;
	st.local.u32 	[%rd4+24], %rd93;
	and.b32  	%r61, %r170, 31;
	and.b32  	%r171, %r170, 224;
	add.s32 	%r172, %r171, -128;
	shr.u32 	%r173, %r172, 5;
	mul.wide.u32 	%rd66, %r173, 4;
	sub.s64 	%rd19, %rd4, %rd66;
	ld.local.u32 	%r225, [%rd19+24];
	ld.local.u32 	%r226, [%rd19+20];
	setp.eq.s32 	%p32, %r61, 0;
	@%p32 bra 	$L__BB1_41;
	shf.l.wrap.b32 	%r225, %r226, %r225, %r61;
	ld.local.u32 	%r174, [%rd19+16];
	shf.l.wrap.b32 	%r226, %r174, %r226, %r61;
$L__BB1_41:
	shr.u32 	%r175, %r225, 30;
	shf.l.wrap.b32 	%r176, %r226, %r225, 2;
	shl.b32 	%r177, %r226, 2;
	shr.u32 	%r178, %r176, 31;
	add.s32 	%r179, %r178, %r175;
	neg.s32 	%r180, %r179;
	setp.lt.s32 	%p33, %r57, 0;
	selp.b32 	%r227, %r180, %r179, %p33;
	xor.b32  	%r181, %r176, %r57;
	shr.s32 	%r182, %r176, 31;
	xor.b32  	%r183, %r182, %r176;
	xor.b32  	%r184, %r182, %r177;
	cvt.u64.u32 	%rd67, %r183;
	shl.b64 	%rd68, %rd67, 32;
	cvt.u64.u32 	%rd69, %r184;
	or.b64  	%rd70, %rd68, %rd69;
	cvt.rn.f64.s64 	%fd5, %rd70;
	mul.f64 	%fd6, %fd5, 0d3BF921FB54442D19;
	cvt.rn.f32.f64 	%f86, %fd6;
	neg.f32 	%f87, %f86;
	setp.lt.s32 	%p34, %r181, 0;
	selp.f32 	%f144, %f87, %f86, %p34;
	bra.uni 	$L__BB1_43;
$L__BB1_42:
	mov.f32 	%f88, 0f00000000;
	mul.rn.f32 	%f144, %f29, %f88;
	mov.b32 	%r227, 0;
$L__BB1_43:
	add.s32 	%r186, %r227, 1;
	mul.rn.f32 	%f89, %f144, %f144;
	and.b32  	%r187, %r227, 1;
	setp.eq.b32 	%p36, %r187, 1;
	selp.f32 	%f90, %f144, 0f3F800000, %p36;
	fma.rn.f32 	%f91, %f89, %f90, 0f00000000;
	fma.rn.f32 	%f92, %f89, 0f37CBAC00, 0fBAB607ED;
	selp.f32 	%f93, 0fB94D4153, %f92, %p36;
	selp.f32 	%f94, 0f3C0885E4, 0f3D2AAABB, %p36;
	fma.rn.f32 	%f95, %f93, %f89, %f94;
	selp.f32 	%f96, 0fBE2AAAA8, 0fBEFFFFFF, %p36;
	fma.rn.f32 	%f97, %f95, %f89, %f96;
	fma.rn.f32 	%f98, %f97, %f91, %f90;
	and.b32  	%r188, %r186, 2;
	setp.eq.s32 	%p37, %r188, 0;
	mov.f32 	%f99, 0f00000000;
	sub.f32 	%f100, %f99, %f98;
	selp.f32 	%f36, %f98, %f100, %p37;
	@%p29 bra 	$L__BB1_51;
	setp.eq.f32 	%p38, %f32, 0f7F800000;
	@%p38 bra 	$L__BB1_50;
	mov.b32 	%r70, %f29;
	shl.b32 	%r190, %r70, 8;
	or.b32  	%r71, %r190, -2147483648;
	mov.b64 	%rd94, 0;
	mov.b32 	%r228, 0;
$L__BB1_46:
	.pragma "nounroll";
	mul.wide.u32 	%rd72, %r228, 4;
	add.s64 	%rd74, %rd73, %rd72;
	ld.global.nc.u32 	%r191, [%rd74];
	mad.wide.u32 	%rd75, %r191, %r71, %rd94;
	shr.u64 	%rd94, %rd75, 32;
	add.s64 	%rd76, %rd3, %rd72;
	st.local.u32 	[%rd76], %rd75;
	add.s32 	%r228, %r228, 1;
	setp.ne.s32 	%p39, %r228, 6;
	@%p39 bra 	$L__BB1_46;
	shr.u32 	%r192, %r70, 23;
	st.local.u32 	[%rd3+24], %rd94;
	and.b32  	%r74, %r192, 31;
	and.b32  	%r193, %r192, 224;
	add.s32 	%r194, %r193, -128;
	shr.u32 	%r195, %r194, 5;
	mul.wide.u32 	%rd77, %r195, 4;
	sub.s64 	%rd22, %rd3, %rd77;
	ld.local.u32 	%r229, [%rd22+24];
	ld.local.u32 	%r230, [%rd22+20];
	setp.eq.s32 	%p40, %r74, 0;
	@%p40 bra 	$L__BB1_49;
	shf.l.wrap.b32 	%r229, %r230, %r229, %r74;
	ld.local.u32 	%r196, [%rd22+16];
	shf.l.wrap.b32 	%r230, %r196, %r230, %r74;
$L__BB1_49:
	shr.u32 	%r197, %r229, 30;
	shf.l.wrap.b32 	%r198, %r230, %r229, 2;
	shl.b32 	%r199, %r230, 2;
	shr.u32 	%r200, %r198, 31;
	add.s32 	%r201, %r200, %r197;
	neg.s32 	%r202, %r201;
	setp.lt.s32 	%p41, %r70, 0;
	selp.b32 	%r231, %r202, %r201, %p41;
	xor.b32  	%r203, %r198, %r70;
	shr.s32 	%r204, %r198, 31;
	xor.b32  	%r205, %r204, %r198;
	xor.b32  	%r206, %r204, %r199;
	cvt.u64.u32 	%rd78, %r205;
	shl.b64 	%rd79, %rd78, 32;
	cvt.u64.u32 	%rd80, %r206;
	or.b64  	%rd81, %rd79, %rd80;
	cvt.rn.f64.s64 	%fd7, %rd81;
	mul.f64 	%fd8, %fd7, 0d3BF921FB54442D19;
	cvt.rn.f32.f64 	%f101, %fd8;
	neg.f32 	%f102, %f101;
	setp.lt.s32 	%p42, %r203, 0;
	selp.f32 	%f145, %f102, %f101, %p42;
	bra.uni 	$L__BB1_51;
$L__BB1_50:
	mov.f32 	%f103, 0f00000000;
	mul.rn.f32 	%f145, %f29, %f103;
	mov.b32 	%r231, 0;
$L__BB1_51:
	mul.rn.f32 	%f104, %f145, %f145;
	and.b32  	%r208, %r231, 1;
	setp.eq.b32 	%p43, %r208, 1;
	selp.f32 	%f105, 0f3F800000, %f145, %p43;
	fma.rn.f32 	%f106, %f104, %f105, 0f00000000;
	fma.rn.f32 	%f107, %f104, 0f37CBAC00, 0fBAB607ED;
	selp.f32 	%f108, %f107, 0fB94D4153, %p43;
	selp.f32 	%f109, 0f3D2AAABB, 0f3C0885E4, %p43;
	fma.rn.f32 	%f110, %f108, %f104, %f109;
	selp.f32 	%f111, 0fBEFFFFFF, 0fBE2AAAA8, %p43;
	fma.rn.f32 	%f112, %f110, %f104, %f111;
	fma.rn.f32 	%f113, %f112, %f106, %f105;
	and.b32  	%r209, %r231, 2;
	setp.eq.s32 	%p44, %r209, 0;
	mov.f32 	%f114, 0f00000000;
	sub.f32 	%f115, %f114, %f113;
	selp.f32 	%f116, %f113, %f115, %p44;
	mul.f32 	%f117, %f30, %f116;
	mul.f32 	%f118, %f27, %f117;
	mul.f32 	%f119, %f30, %f36;
	mul.f32 	%f120, %f28, %f119;
	sub.f32 	%f121, %f120, %f118;
	mul.f32 	%f122, %f26, %f121;
	mul.f32 	%f123, %f28, %f116;
	fma.rn.f32 	%f124, %f27, %f36, %f123;
	mul.f32 	%f125, %f26, %f124;
	mul.wide.s32 	%rd82, %r54, 4;
	add.s64 	%rd83, %rd11, %rd82;
	atom.global.add.f32 	%f126, [%rd83], %f122;
	mul.wide.s32 	%rd84, %r55, 4;
	add.s64 	%rd85, %rd12, %rd84;
	atom.global.add.f32 	%f127, [%rd85], %f125;
$L__BB1_52:
	add.s32 	%r223, %r223, 1;
	setp.ne.s32 	%p45, %r223, %r90;
	@%p45 bra 	$L__BB1_34;
$L__BB1_53:
	add.s32 	%r222, %r222, 1;
	setp.ne.s32 	%p46, %r222, %r90;
	@%p46 bra 	$L__BB1_32;
	add.s32 	%r221, %r221, 1;
	setp.ne.s32 	%p47, %r221, %r86;
	@%p47 bra 	$L__BB1_31;
$L__BB1_55:
	ret;

}


// ===== COMPILED SASS (sm_100) =====

	.target	sm_100

	.elftype	@"ET_EXEC"


//--------------------- .note.nv.tkinfo           --------------------------
	.section	.note.nv.tkinfo,"",@"SHT_NOTE"
	.sectionflags	@"SHF_NOTE_NV_TKINFO"
	.tkinfo
        /*0018*/ 	.word	0x00000002
        /*0030*/ 	.string	""
        /*0030*/ 	.string	"ptxas"
        /*0030*/ 	.string	"Cuda compilation tools, release 13.0, V13.0.88"
        /*0030*/ 	.string	"Build cuda_13.0.r13.0/compiler.36424714_0"
        /*0030*/ 	.string	"-arch sm_100 -m 64 "



//--------------------- .note.nv.cuinfo           --------------------------
	.section	.note.nv.cuinfo,"",@"SHT_NOTE"
	.sectionflags	@"SHF_NOTE_NV_CUINFO"
        /*0018*/ 	.short	0x0002
        /*001a*/ 	.short	0x0064
        /*001c*/ 	.short	0x0082
	.zero		2


//--------------------- .nv.info                  --------------------------
	.section	.nv.info,"",@"SHT_CUDA_INFO"
	.align	4


	//----- nvinfo : EIATTR_REGCOUNT
	.align		4
        /*0000*/ 	.byte	0x04, 0x2f
        /*0002*/ 	.short	(.L_2 - .L_1)
	.align		4
.L_1:
        /*0004*/ 	.word	index@(_Z33ring_conv2d_simple_forward_kernelPKfS0_Pfiiiiiiiiii)
        /*0008*/ 	.word	0x00000020


	//----- nvinfo : EIATTR_FRAME_SIZE
	.align		4
.L_2:
        /*000c*/ 	.byte	0x04, 0x11
        /*000e*/ 	.short	(.L_4 - .L_3)
	.align		4
.L_3:
        /*0010*/ 	.word	index@($__internal_1_$__cuda_sm3x_div_rn_noftz_f32_slowpath)
        /*0014*/ 	.word	0x00000000


	//----- nvinfo : EIATTR_FRAME_SIZE
	.align		4
.L_4:
        /*0018*/ 	.byte	0x04, 0x11
        /*001a*/ 	.short	(.L_6 - .L_5)
	.align		4
.L_5:
        /*001c*/ 	.word	index@(_Z33ring_conv2d_simple_forward_kernelPKfS0_Pfiiiiiiiiii)
        /*0020*/ 	.word	0x00000000


	//----- nvinfo : EIATTR_REGCOUNT
	.align		4
.L_6:
        /*0024*/ 	.byte	0x04, 0x2f
        /*0026*/ 	.short	(.L_8 - .L_7)
	.align		4
.L_7:
        /*0028*/ 	.word	index@(_Z34ring_conv2d_simple_backward_kernelPKfS0_S0_PfS1_iiiiiiiiii)
        /*002c*/ 	.word	0x00000020


	//----- nvinfo : EIATTR_FRAME_SIZE
	.align		4
.L_8:
        /*0030*/ 	.byte	0x04, 0x11
        /*0032*/ 	.short	(.L_10 - .L_9)
	.align		4
.L_9:
        /*0034*/ 	.word	index@($__internal_0_$__cuda_sm3x_div_rn_noftz_f32_slowpath)
        /*0038*/ 	.word	0x00000000


	//----- nvinfo : EIATTR_FRAME_SIZE
	.align		4
.L_10:
        /*003c*/ 	.byte	0x04, 0x11
        /*003e*/ 	.short	(.L_12 - .L_11)
	.align		4
.L_11:
        /*0040*/ 	.word	index@(_Z34ring_conv2d_simple_backward_kernelPKfS0_S0_PfS1_iiiiiiiiii)
        /*0044*/ 	.word	0x00000000


	//----- nvinfo : EIATTR_MIN_STACK_SIZE
	.align		4
.L_12:
        /*0048*/ 	.byte	0x04, 0x12
        /*004a*/ 	.short	(.L_14 - .L_13)
	.align		4
.L_13:
        /*004c*/ 	.word	index@(_Z34ring_conv2d_simple_backward_kernelPKfS0_S0_PfS1_iiiiiiiiii)
        /*0050*/ 	.word	0x00000000


	//----- nvinfo : EIATTR_MIN_STACK_SIZE
	.align		4
.L_14:
        /*0054*/ 	.byte	0x04, 0x12
        /*0056*/ 	.short	(.L_16 - .L_15)
	.align		4
.L_15:
        /*0058*/ 	.word	index@(_Z33ring_conv2d_simple_forward_kernelPKfS0_Pfiiiiiiiiii)
        /*005c*/ 	.word	0x00000000
.L_16:


//--------------------- .nv.compat                --------------------------
	.section	.nv.compat,"",@"SHT_CUDA_COMPAT_INFO"
	.align	4
        /*0000*/ 	.byte	0x02, 0x09, 0x00, 0x00, 0x02, 0x02, 0x01, 0x00, 0x02, 0x05, 0x05, 0x00, 0x03, 0x07, 0x01, 0x01
        /*0010*/ 	.byte	0x02, 0x03, 0x00, 0x00, 0x02, 0x06, 0x01, 0x00, 0x04, 0x0b, 0x08, 0x00, 0x01, 0x00, 0x00, 0x00
        /*0020*/ 	.byte	0x00, 0x00, 0x00, 0x00


//--------------------- .nv.info._Z34ring_conv2d_simple_backward_kernelPKfS0_S0_PfS1_iiiiiiiiii --------------------------
	.section	.nv.info._Z34ring_conv2d_simple_backward_kernelPKfS0_S0_PfS1_iiiiiiiiii,"",@"SHT_CUDA_INFO"
	.sectionflags	@""
	.align	4


	//----- nvinfo : EIATTR_CUDA_API_VERSION
	.align		4
        /*0000*/ 	.byte	0x04, 0x37
        /*0002*/ 	.short	(.L_18 - .L_17)
.L_17:
        /*0004*/ 	.word	0x00000082


	//----- nvinfo : EIATTR_KPARAM_INFO
	.align		4
.L_18:
        /*0008*/ 	.byte	0x04, 0x17
        /*000a*/ 	.short	(.L_20 - .L_19)
.L_19:
        /*000c*/ 	.word	0x00000000
        /*0010*/ 	.short	0x000e
        /*0012*/ 	.short	0x004c
        /*0014*/ 	.byte	0x00, 0xf0, 0x11, 0x00


	//----- nvinfo : EIATTR_KPARAM_INFO
	.align		4
.L_20:
        /*0018*/ 	.byte	0x04, 0x17
        /*001a*/ 	.short	(.L_22 - .L_21)
.L_21:
        /*001c*/ 	.word	0x00000000
        /*0020*/ 	.short	0x000d
        /*0022*/ 	.short	0x0048
        /*0024*/ 	.byte	0x00, 0xf0, 0x11, 0x00


	//----- nvinfo : EIATTR_KPARAM_INFO
	.align		4
.L_22:
        /*0028*/ 	.byte	0x04, 0x17
        /*002a*/ 	.short	(.L_24 - .L_23)
.L_23:
        /*002c*/ 	.word	0x00000000
        /*0030*/ 	.short	0x000c
        /*0032*/ 	.short	0x0044
        /*0034*/ 	.byte	0x00, 0xf0, 0x11, 0x00


	//----- nvinfo : EIATTR_KPARAM_INFO
	.align		4
.L_24:
        /*0038*/ 	.byte	0x04, 0x17
        /*003a*/ 	.short	(.L_26 - .L_25)
.L_25:
        /*003c*/ 	.word	0x00000000
        /*0040*/ 	.short	0x000b
        /*0042*/ 	.short	0x0040
        /*0044*/ 	.byte	0x00, 0xf0, 0x11, 0x00


	//----- nvinfo : EIATTR_KPARAM_INFO
	.align		4
.L_26:
        /*0048*/ 	.byte	0x04, 0x17
        /*004a*/ 	.short	(.L_28 - .L_27)
.L_27:
        /*004c*/ 	.word	0x00000000
        /*0050*/ 	.short	0x000a
        /*0052*/ 	.short	0x003c
        /*0054*/ 	.byte	0x00, 0xf0, 0x11, 0x00


	//----- nvinfo : EIATTR_KPARAM_INFO
	.align		4
.L_28:
        /*0058*/ 	.byte	0x04, 0x17
        /*005a*/ 	.short	(.L_30 - .L_29)
.L_29:
        /*005c*/ 	.word	0x00000000
        /*0060*/ 	.short	0x0009
        /*0062*/ 	.short	0x0038
        /*0064*/ 	.byte	0x00, 0xf0, 0x11, 0x00


	//----- nvinfo : EIATTR_KPARAM_INFO
	.align		4
.L_30:
        /*0068*/ 	.byte	0x04, 0x17
        /*006a*/ 	.short	(.L_32 - .L_31)
.L_31:
        /*006c*/ 	.word	0x00000000
        /*0070*/ 	.short	0x0008
        /*0072*/ 	.short	0x0034
        /*0074*/ 	.byte	0x00, 0xf0, 0x11, 0x00


	//----- nvinfo : EIATTR_KPARAM_INFO
	.align		4
.L_32:
        /*0078*/ 	.byte	0x04, 0x17
        /*007a*/ 	.short	(.L_34 - .L_33)
.L_33:
        /*007c*/ 	.word	0x00000000
        /*0080*/ 	.short	0x0007
        /*0082*/ 	.short	0x0030
        /*0084*/ 	.byte	0x00, 0xf0, 0x11, 0x00


	//----- nvinfo : EIATTR_KPARAM_INFO
	.align		4
.L_34:
        /*0088*/ 	.byte	0x04, 0x17
        /*008a*/ 	.short	(.L_36 - .L_35)
.L_35:
        /*008c*/ 	.word	0x00000000
        /*0090*/ 	.short	0x0006
        /*0092*/ 	.short	0x002c
        /*0094*/ 	.byte	0x00, 0xf0, 0x11, 0x00


	//----- nvinfo : EIATTR_KPARAM_INFO
	.align		4
.L_36:
        /*0098*/ 	.byte	0x04, 0x17
        /*009a*/ 	.short	(.L_38 - .L_37)
.L_37:
        /*009c*/ 	.word	0x00000000
        /*00a0*/ 	.short	0x0005
        /*00a2*/ 	.short	0x0028
        /*00a4*/ 	.byte	0x00, 0xf0, 0x11, 0x00


	//----- nvinfo : EIATTR_KPARAM_INFO
	.align		4
.L_38:
        /*00a8*/ 	.byte	0x04, 0x17
        /*00aa*/ 	.short	(.L_40 - .L_39)
.L_39:
        /*00ac*/ 	.word	0x00000000
        /*00b0*/ 	.short	0x0004
        /*00b2*/ 	.short	0x0020
        /*00b4*/ 	.byte	0x00, 0xf5, 0x21, 0x00


	//----- nvinfo : EIATTR_KPARAM_INFO
	.align		4
.L_40:
        /*00b8*/ 	.byte	0x04, 0x17
        /*00ba*/ 	.short	(.L_42 - .L_41)
.L_41:
        /*00bc*/ 	.word	0x00000000
        /*00c0*/ 	.short	0x0003
        /*00c2*/ 	.short	0x0018
        /*00c4*/ 	.byte	0x00, 0xf5, 0x21, 0x00


	//----- nvinfo : EIATTR_KPARAM_INFO
	.align		4
.L_42:
        /*00c8*/ 	.byte	0x04, 0x17
        /*00ca*/ 	.short	(.L_44 - .L_43)
.L_43:
        /*00cc*/ 	.word	0x00000000
        /*00d0*/ 	.short	0x0002
        /*00d2*/ 	.short	0x0010
        /*00d4*/ 	.byte	0x00, 0xf5, 0x21, 0x00


	//----- nvinfo : EIATTR_KPARAM_INFO
	.align		4
.L_44:
        /*00d8*/ 	.byte	0x04, 0x17
        /*00da*/ 	.short	(.L_46 - .L_45)
.L_45:
        /*00dc*/ 	.word	0x00000000
        /*00e0*/ 	.short	0x0001
        /*00e2*/ 	.short	0x0008
        /*00e4*/ 	.byte	0x00, 0xf5, 0x21, 0x00


	//----- nvinfo : EIATTR_KPARAM_INFO
	.align		4
.L_46:
        /*00e8*/ 	.byte	0x04, 0x17
        /*00ea*/ 	.short	(.L_48 - .L_47)
.L_47:
        /*00ec*/ 	.word	0x00000000
        /*00f0*/ 	.short	0x0000
        /*00f2*/ 	.short	0x0000
        /*00f4*/ 	.byte	0x00, 0xf5, 0x21, 0x00


	//----- nvinfo : EIATTR_SPARSE_MMA_MASK
	.align		4
.L_48:
        /*00f8*/ 	.byte	0x03, 0x50
        /*00fa*/ 	.short	0x0000


	//----- nvinfo : EIATTR_MAXREG_COUNT
	.align		4
        /*00fc*/ 	.byte	0x03, 0x1b
        /*00fe*/ 	.short	0x00ff


	//----- nvinfo : EIATTR_MERCURY_ISA_VERSION
	.align		4
        /*0100*/ 	.byte	0x03, 0x5f
        /*0102*/ 	.short	0x0101


	//----- nvinfo : EIATTR_VRC_CTA_INIT_COUNT
	.align		4
        /*0104*/ 	.byte	0x02, 0x4a
	.zero		1
	.zero		1


	//----- nvinfo : EIATTR_EXIT_INSTR_OFFSETS
	.align		4
        /*0108*/ 	.byte	0x04, 0x1c
        /*010a*/ 	.short	(.L_50 - .L_49)


	//   ....[0]....
.L_49:
        /*010c*/ 	.word	0x000000c0


	//   ....[1]....
        /*0110*/ 	.word	0x00001a30


	//   ....[2]....
        /*0114*/ 	.word	0x00001a60


	//   ....[3]....
        /*0118*/ 	.word	0x00002d00


	//----- nvinfo : EIATTR_CRS_STACK_SIZE
	.align		4
.L_50:
        /*011c*/ 	.byte	0x04, 0x1e
        /*011e*/ 	.short	(.L_52 - .L_51)
.L_51:
        /*0120*/ 	.word	0x00000000


	//----- nvinfo : EIATTR_CBANK_PARAM_SIZE
	.align		4
.L_52:
        /*0124*/ 	.byte	0x03, 0x19
        /*0126*/ 	.short	0x0050


	//----- nvinfo : EIATTR_PARAM_CBANK
	.align		4
        /*0128*/ 	.byte	0x04, 0x0a
        /*012a*/ 	.short	(.L_54 - .L_53)
	.align		4
.L_53:
        /*012c*/ 	.word	index@(.nv.constant0._Z34ring_conv2d_simple_backward_kernelPKfS0_S0_PfS1_iiiiiiiiii)
        /*0130*/ 	.short	0x0380
        /*0132*/ 	.short	0x0050


	//----- nvinfo : EIATTR_SW_WAR
	.align		4
.L_54:
        /*0134*/ 	.byte	0x04, 0x36
        /*0136*/ 	.short	(.L_56 - .L_55)
.L_55:
        /*0138*/ 	.word	0x00000008
.L_56:


//--------------------- .nv.info._Z33ring_conv2d_simple_forward_kernelPKfS0_Pfiiiiiiiiii --------------------------
	.section	.nv.info._Z33ring_conv2d_simple_forward_kernelPKfS0_Pfiiiiiiiiii,"",@"SHT_CUDA_INFO"
	.sectionflags	@""
	.align	4


	//----- nvinfo : EIATTR_CUDA_API_VERSION
	.align		4
        /*0000*/ 	.byte	0x04, 0x37
        /*0002*/ 	.short	(.L_58 - .L_57)
.L_57:
        /*0004*/ 	.word	0x00000082


	//----- nvinfo : EIATTR_KPARAM_INFO
	.align		4
.L_58:
        /*0008*/ 	.byte	0x04, 0x17
        /*000a*/ 	.short	(.L_60 - .L_59)
.L_59:
        /*000c*/ 	.word	0x00000000
        /*0010*/ 	.short	0x000c
        /*0012*/ 	.short	0x003c
        /*0014*/ 	.byte	0x00, 0xf0, 0x11, 0x00


	//----- nvinfo : EIATTR_KPARAM_INFO
	.align		4
.L_60:
        /*0018*/ 	.byte	0x04, 0x17
        /*001a*/ 	.short	(.L_62 - .L_61)
.L_61:
        /*001c*/ 	.word	0x00000000
        /*0020*/ 	.short	0x000b
        /*0022*/ 	.short	0x0038
        /*0024*/ 	.byte	0x00, 0xf0, 0x11, 0x00


	//----- nvinfo : EIATTR_KPARAM_INFO
	.align		4
.L_62:
        /*0028*/ 	.byte	0x04, 0x17
        /*002a*/ 	.short	(.L_64 - .L_63)
.L_63:
        /*002c*/ 	.word	0x00000000
        /*0030*/ 	.short	0x000a
        /*0032*/ 	.short	0x0034
        /*0034*/ 	.byte	0x00, 0xf0, 0x11, 0x00


	//----- nvinfo : EIATTR_KPARAM_INFO
	.align		4
.L_64:
        /*0038*/ 	.byte	0x04, 0x17
        /*003a*/ 	.short	(.L_66 - .L_65)
.L_65:
        /*003c*/ 	.word	0x00000000
        /*0040*/ 	.short	0x0009
        /*0042*/ 	.short	0x0030
        /*0044*/ 	.byte	0x00, 0xf0, 0x11, 0x00


	//----- nvinfo : EIATTR_KPARAM_INFO
	.align		4
.L_66:
        /*0048*/ 	.byte	0x04, 0x17
        /*004a*/ 	.short	(.L_68 - .L_67)
.L_67:
        /*004c*/ 	.word	0x00000000
        /*0050*/ 	.short	0x0008
        /*0052*/ 	.short	0x002c
        /*0054*/ 	.byte	0x00, 0xf0, 0x11, 0x00


	//----- nvinfo : EIATTR_KPARAM_INFO
	.align		4
.L_68:
        /*0058*/ 	.byte	0x04, 0x17
        /*005a*/ 	.short	(.L_70 - .L_69)
.L_69:
        /*005c*/ 	.word	0x00000000
        /*0060*/ 	.short	0x0007
        /*0062*/ 	.short	0x0028
        /*0064*/ 	.byte	0x00, 0xf0, 0x11, 0x00


	//----- nvinfo : EIATTR_KPARAM_INFO
	.align		4
.L_70:
        /*0068*/ 	.byte	0x04, 0x17
        /*006a*/ 	.short	(.L_72 - .L_71)
.L_71:
        /*006c*/ 	.word	0x00000000
        /*0070*/ 	.short	0x0006
        /*0072*/ 	.short	0x0024
        /*0074*/ 	.byte	0x00, 0xf0, 0x11, 0x00


	//----- nvinfo : EIATTR_KPARAM_INFO
	.align		4
.L_72:
        /*0078*/ 	.byte	0x04, 0x17
        /*007a*/ 	.short	(.L_74 - .L_73)
.L_73:
        /*007c*/ 	.word	0x00000000
        /*0080*/ 	.short	0x0005
        /*0082*/ 	.short	0x0020
        /*0084*/ 	.byte	0x00, 0xf0, 0x11, 0x00


	//----- nvinfo : EIATTR_KPARAM_INFO
	.align		4
.L_74:
        /*0088*/ 	.byte	0x04, 0x17
        /*008a*/ 	.short	(.L_76 - .L_75)
.L_75:
        /*008c*/ 	.word	0x00000000
        /*0090*/ 	.short	0x0004
        /*0092*/ 	.short	0x001c
        /*0094*/ 	.byte	0x00, 0xf0, 0x11, 0x00


	//----- nvinfo : EIATTR_KPARAM_INFO
	.align		4
.L_76:
        /*0098*/ 	.byte	0x04, 0x17
        /*009a*/ 	.short	(.L_78 - .L_77)
.L_77:
        /*009c*/ 	.word	0x00000000
        /*00a0*/ 	.short	0x0003
        /*00a2*/ 	.short	0x0018
        /*00a4*/ 	.byte	0x00, 0xf0, 0x11, 0x00


	//----- nvinfo : EIATTR_KPARAM_INFO
	.align		4
.L_78:
        /*00a8*/ 	.byte	0x04, 0x17
        /*00aa*/ 	.short	(.L_80 - .L_79)
.L_79:
        /*00ac*/ 	.word	0x00000000
        /*00b0*/ 	.short	0x0002
        /*00b2*/ 	.short	0x0010
        /*00b4*/ 	.byte	0x00, 0xf5, 0x21, 0x00


	//----- nvinfo : EIATTR_KPARAM_INFO
	.align		4
.L_80:
        /*00b8*/ 	.byte	0x04, 0x17
        /*00ba*/ 	.short	(.L_82 - .L_81)
.L_81:
        /*00bc*/ 	.word	0x00000000
        /*00c0*/ 	.short	0x0001
        /*00c2*/ 	.short	0x0008
        /*00c4*/ 	.byte	0x00, 0xf5, 0x21, 0x00


	//----- nvinfo : EIATTR_KPARAM_INFO
	.align		4
.L_82:
        /*00c8*/ 	.byte	0x04, 0x17
        /*00ca*/ 	.short	(.L_84 - .L_83)
.L_83:
        /*00cc*/ 	.word	0x00000000
        /*00d0*/ 	.short	0x0000
        /*00d2*/ 	.short	0x0000
        /*00d4*/ 	.byte	0x00, 0xf5, 0x21, 0x00


	//----- nvinfo : EIATTR_SPARSE_MMA_MASK
	.align		4
.L_84:
        /*00d8*/ 	.byte	0x03, 0x50
        /*00da*/ 	.short	0x0000


	//----- nvinfo : EIATTR_MAXREG_COUNT
	.align		4
        /*00dc*/ 	.byte	0x03, 0x1b
        /*00de*/ 	.short	0x00ff


	//----- nvinfo : EIATTR_MERCURY_ISA_VERSION
	.align		4
        /*00e0*/ 	.byte	0x03, 0x5f
        /*00e2*/ 	.short	0x0101


	//----- nvinfo : EIATTR_VRC_CTA_INIT_COUNT
	.align		4
        /*00e4*/ 	.byte	0x02, 0x4a
	.zero		1
	.zero		1


	//----- nvinfo : EIATTR_EXIT_INSTR_OFFSETS
	.align		4
        /*00e8*/ 	.byte	0x04, 0x1c
        /*00ea*/ 	.short	(.L_86 - .L_85)


	//   ....[0]....
.L_85:
        /*00ec*/ 	.word	0x000000c0


	//   ....[1]....
        /*00f0*/ 	.word	0x00001b10


	//----- nvinfo : EIATTR_CRS_STACK_SIZE
	.align		4
.L_86:
        /*00f4*/ 	.byte	0x04, 0x1e
        /*00f6*/ 	.short	(.L_88 - .L_87)
.L_87:
        /*00f8*/ 	.word	0x00000000


	//----- nvinfo : EIATTR_CBANK_PARAM_SIZE
	.align		4
.L_88:
        /*00fc*/ 	.byte	0x03, 0x19
        /*00fe*/ 	.short	0x0040


	//----- nvinfo : EIATTR_PARAM_CBANK
	.align		4
        /*0100*/ 	.byte	0x04, 0x0a
        /*0102*/ 	.short	(.L_90 - .L_89)
	.align		4
.L_89:
        /*0104*/ 	.word	index@(.nv.constant0._Z33ring_conv2d_simple_forward_kernelPKfS0_Pfiiiiiiiiii)
        /*0108*/ 	.short	0x0380
        /*010a*/ 	.short	0x0040


	//----- nvinfo : EIATTR_SW_WAR
	.align		4
.L_90:
        /*010c*/ 	.byte	0x04, 0x36
        /*010e*/ 	.short	(.L_92 - .L_91)
.L_91:
        /*0110*/ 	.word	0x00000008
.L_92:


//--------------------- .nv.callgraph             --------------------------
	.section	.nv.callgraph,"",@"SHT_CUDA_CALLGRAPH"
	.align	4
	.sectionentsize	8
	.align		4
        /*0000*/ 	.word	0x00000000
	.align		4
        /*0004*/ 	.word	0xffffffff
	.align		4
        /*0008*/ 	.word	0x00000000
	.align		4
        /*000c*/ 	.word	0xfffffffe
	.align		4
        /*0010*/ 	.word	0x00000000
	.align		4
        /*0014*/ 	.word	0xfffffffd
	.align		4
        /*0018*/ 	.word	0x00000000
	.align		4
        /*001c*/ 	.word	0xfffffffc


//--------------------- .nv.constant4             --------------------------
	.section	.nv.constant4,"a",@progbits
	.align	8
	.align		8
.nv.constant4:
        /*0000*/ 	.dword	__cudart_i2opi_f


//--------------------- .text._Z34ring_conv2d_simple_backward_kernelPKfS0_S0_PfS1_iiiiiiiiii --------------------------
	.section	.text._Z34ring_conv2d_simple_backward_kernelPKfS0_S0_PfS1_iiiiiiiiii,"ax",@progbits
	.align	128
        .global         _Z34ring_conv2d_simple_backward_kernelPKfS0_S0_PfS1_iiiiiiiiii
        .type           _Z34ring_conv2d_simple_backward_kernelPKfS0_S0_PfS1_iiiiiiiiii,@function
        .size           _Z34ring_conv2d_simple_backward_kernelPKfS0_S0_PfS1_iiiiiiiiii,(.L_x_85 - _Z34ring_conv2d_simple_backward_kernelPKfS0_S0_PfS1_iiiiiiiiii)
        .other          _Z34ring_conv2d_simple_backward_kernelPKfS0_S0_PfS1_iiiiiiiiii,@"STO_CUDA_ENTRY STV_DEFAULT"
_Z34ring_conv2d_simple_backward_kernelPKfS0_S0_PfS1_iiiiiiiiii:
.text._Z34ring_conv2d_simple_backward_kernelPKfS0_S0_PfS1_iiiiiiiiii:
[----:B------:R-:W-:Y:S01]  /*0000*/  LDC R1, c[0x0][0x37c] ;  /* 0x0000df00ff017b82 */ /* 0x000fe20000000800 */
[----:B------:R-:W0:Y:S07]  /*0010*/  S2R R7, SR_TID.X ;  /* 0x0000000000077919 */ /* 0x000e2e0000002100 */
[----:B------:R-:W1:Y:S01]  /*0020*/  LDC R6, c[0x0][0x3b8] ;  /* 0x0000ee00ff067b82 */ /* 0x000e620000000800 */
[----:B------:R-:W1:Y:S07]  /*0030*/  LDCU UR5, c[0x0][0x3a8] ;  /* 0x00007500ff0577ac */ /* 0x000e6e0008000800 */
[----:B------:R-:W2:Y:S08]  /*0040*/  LDC.64 R4, c[0x0][0x3c8] ;  /* 0x0000f200ff047b82 */ /* 0x000eb00000000a00 */
[----:B------:R-:W0:Y:S08]  /*0050*/  S2UR UR4, SR_CTAID.X ;  /* 0x00000000000479c3 */ /* 0x000e300000002500 */
[----:B------:R-:W0:Y:S01]  /*0060*/  LDC R0, c[0x0][0x360] ;  /* 0x0000d800ff007b82 */ /* 0x000e220000000800 */
[----:B-1----:R-:W-:-:S04]  /*0070*/  IMAD R3, R6, UR5, RZ ;  /* 0x0000000506037c24 */ /* 0x002fc8000f8e02ff */
[----:B--2---:R-:W-:-:S04]  /*0080*/  IMAD R2, R3, R4, RZ ;  /* 0x0000000403027224 */ /* 0x004fc800078e02ff */
[----:B------:R-:W-:Y:S02]  /*0090*/  IMAD R3, R2, R5, RZ ;  /* 0x0000000502037224 */ /* 0x000fe400078e02ff */
[----:B0-----:R-:W-:-:S05]  /*00a0*/  IMAD R0, R0, UR4, R7 ;  /* 0x0000000400007c24 */ /* 0x001fca000f8e0207 */
[----:B------:R-:W-:-:S13]  /*00b0*/  ISETP.GE.AND P0, PT, R0, R3, PT ;  /* 0x000000030000720c */ /* 0x000fda0003f06270 */
[----:B------:R-:W-:Y:S05]  /*00c0*/  @P0 EXIT ;  /* 0x000000000000094d */ /* 0x000fea0003800000 */
[----:B------:R-:W-:Y:S01]  /*00d0*/  IABS R12, R5 ;  /* 0x00000005000c7213 */ /* 0x000fe20000000000 */
[----:B------:R-:W-:Y:S01]  /*00e0*/  IMAD.MOV.U32 R2, RZ, RZ, RZ ;  /* 0x000000ffff027224 */ /* 0x000fe200078e00ff */
[----:B------:R-:W-:Y:S01]  /*00f0*/  IABS R10, R4 ;  /* 0x00000004000a7213 */ /* 0x000fe20000000000 */
[----:B------:R-:W0:Y:S01]  /*0100*/  LDCU UR5, c[0x0][0x3bc] ;  /* 0x00007780ff0577ac */ /* 0x000e220008000800 */
[----:B------:R-:W1:Y:S01]  /*0110*/  I2F.RP R7, R12 ;  /* 0x0000000c00077306 */ /* 0x000e620000209400 */
[----:B------:R-:W-:Y:S01]  /*0120*/  IABS R11, R0 ;  /* 0x00000000000b7213 */ /* 0x000fe20000000000 */
[----:B------:R-:W2:Y:S01]  /*0130*/  LDCU UR4, c[0x0][0x3ac] ;  /* 0x00007580ff0477ac */ /* 0x000ea20008000800 */
[----:B------:R-:W3:Y:S05]  /*0140*/  LDCU.64 UR8, c[0x0][0x358] ;  /* 0x00006b00ff0877ac */ /* 0x000eea0008000a00 */
[----:B-1----:R-:W1:Y:S01]  /*0150*/  MUFU.RCP R7, R7 ;  /* 0x0000000700077308 */ /* 0x002e620000001000 */
[----:B0-----:R-:W-:-:S04]  /*0160*/  UISETP.GE.AND UP0, UPT, UR5, 0x1, UPT ;  /* 0x000000010500788c */ /* 0x001fc8000bf06270 */
[----:B--2---:R-:W-:Y:S01]  /*0170*/  UISETP.LT.OR UP0, UPT, UR4, 0x1, !UP0 ;  /* 0x000000010400788c */ /* 0x004fe2000c701670 */
[----:B-1----:R-:W-:-:S06]  /*0180*/  VIADD R3, R7, 0xffffffe ;  /* 0x0ffffffe07037836 */ /* 0x002fcc0000000000 */
[----:B------:R-:W0:Y:S02]  /*0190*/  F2I.FTZ.U32.TRUNC.NTZ R3, R3 ;  /* 0x0000000300037305 */ /* 0x000e24000021f000 */
[----:B0-----:R-:W-:-:S04]  /*01a0*/  IMAD.MOV R9, RZ, RZ, -R3 ;  /* 0x000000ffff097224 */ /* 0x001fc800078e0a03 */
[----:B------:R-:W-:-:S04]  /*01b0*/  IMAD R9, R9, R12, RZ ;  /* 0x0000000c09097224 */ /* 0x000fc800078e02ff */
[----:B------:R-:W-:-:S04]  /*01c0*/  IMAD.HI.U32 R8, R3, R9, R2 ;  /* 0x0000000903087227 */ /* 0x000fc800078e0002 */
[----:B------:R-:W-:Y:S02]  /*01d0*/  IMAD.MOV.U32 R2, RZ, RZ, R10 ;  /* 0x000000ffff027224 */ /* 0x000fe400078e000a */
[----:B------:R-:W-:Y:S02]  /*01e0*/  IMAD.HI.U32 R7, R8, R11, RZ ;  /* 0x0000000b08077227 */ /* 0x000fe400078e00ff */
[----:B------:R-:W0:Y:S02]  /*01f0*/  I2F.RP R10, R2 ;  /* 0x00000002000a7306 */ /* 0x000e240000209400 */
[----:B------:R-:W-:-:S04]  /*0200*/  IMAD.MOV R3, RZ, RZ, -R7 ;  /* 0x000000ffff037224 */ /* 0x000fc800078e0a07 */
[----:B------:R-:W-:-:S05]  /*0210*/  IMAD R3, R12, R3, R11 ;  /* 0x000000030c037224 */ /* 0x000fca00078e020b */
[----:B------:R-:W-:Y:S01]  /*0220*/  ISETP.GT.U32.AND P1, PT, R12, R3, PT ;  /* 0x000000030c00720c */ /* 0x000fe20003f24070 */
[----:B0-----:R-:W0:-:S12]  /*0230*/  MUFU.RCP R10, R10 ;  /* 0x0000000a000a7308 */ /* 0x001e180000001000 */
[-C--:B------:R-:W-:Y:S01]  /*0240*/  @!P1 IADD3 R3, PT, PT, R3, -R12.reuse, RZ ;  /* 0x8000000c03039210 */ /* 0x080fe20007ffe0ff */
[----:B------:R-:W-:Y:S01]  /*0250*/  @!P1 VIADD R7, R7, 0x1 ;  /* 0x0000000107079836 */ /* 0x000fe20000000000 */
[----:B------:R-:W-:Y:S02]  /*0260*/  ISETP.NE.AND P1, PT, R5, RZ, PT ;  /* 0x000000ff0500720c */ /* 0x000fe40003f25270 */
[----:B------:R-:W-:Y:S02]  /*0270*/  ISETP.GE.U32.AND P0, PT, R3, R12, PT ;  /* 0x0000000c0300720c */ /* 0x000fe40003f06070 */
[----:B------:R-:W-:Y:S01]  /*0280*/  LOP3.LUT R3, R0, R5, RZ, 0x3c, !PT ;  /* 0x0000000500037212 */ /* 0x000fe200078e3cff */
[----:B0-----:R-:W-:-:S03]  /*0290*/  VIADD R8, R10, 0xffffffe ;  /* 0x0ffffffe0a087836 */ /* 0x001fc60000000000 */
[----:B------:R-:W-:Y:S01]  /*02a0*/  ISETP.GE.AND P2, PT, R3, RZ, PT ;  /* 0x000000ff0300720c */ /* 0x000fe20003f46270 */
[----:B------:R0:W1:Y:S01]  /*02b0*/  F2I.FTZ.U32.TRUNC.NTZ R9, R8 ;  /* 0x0000000800097305 */ /* 0x000062000021f000 */
[----:B------:R-:W-:-:S05]  /*02c0*/  IABS R3, R6 ;  /* 0x0000000600037213 */ /* 0x000fca0000000000 */
[----:B------:R-:W-:Y:S02]  /*02d0*/  @P0 VIADD R7, R7, 0x1 ;  /* 0x0000000107070836 */ /* 0x000fe40000000000 */
[----:B0-----:R-:W-:-:S04]  /*02e0*/  HFMA2 R8, -RZ, RZ, 0, 0 ;  /* 0x00000000ff087431 */ /* 0x001fc800000001ff */
[----:B------:R-:W-:Y:S01]  /*02f0*/  @!P2 IMAD.MOV R7, RZ, RZ, -R7 ;  /* 0x000000ffff07a224 */ /* 0x000fe200078e0a07 */
[----:B------:R-:W-:Y:S01]  /*0300*/  @!P1 LOP3.LUT R7, RZ, R5, RZ, 0x33, !PT ;  /* 0x00000005ff079212 */ /* 0x000fe200078e33ff */
[----:B-1----:R-:W-:-:S03]  /*0310*/  IMAD.MOV R11, RZ, RZ, -R9 ;  /* 0x000000ffff0b7224 */ /* 0x002fc600078e0a09 */
[----:B------:R-:W-:Y:S01]  /*0320*/  IABS R10, R7 ;  /* 0x00000007000a7213 */ /* 0x000fe20000000000 */
[----:B------:R-:W-:-:S04]  /*0330*/  IMAD R11, R11, R2, RZ ;  /* 0x000000020b0b7224 */ /* 0x000fc800078e02ff */
[----:B------:R-:W-:-:S04]  /*0340*/  IMAD.HI.U32 R8, R9, R11, R8 ;  /* 0x0000000b09087227 */ /* 0x000fc800078e0008 */
[----:B------:R-:W-:Y:S02]  /*0350*/  IMAD.MOV.U32 R9, RZ, RZ, R10 ;  /* 0x000000ffff097224 */ /* 0x000fe400078e000a */
[----:B------:R-:W0:Y:S02]  /*0360*/  I2F.RP R10, R3 ;  /* 0x00000003000a7306 */ /* 0x000e240000209400 */
[----:B------:R-:W-:-:S04]  /*0370*/  IMAD.HI.U32 R8, R8, R9, RZ ;  /* 0x0000000908087227 */ /* 0x000fc800078e00ff */
[----:B------:R-:W-:-:S04]  /*0380*/  IMAD.MOV R11, RZ, RZ, -R8 ;  /* 0x000000ffff0b7224 */ /* 0x000fc800078e0a08 */
[----:B------:R-:W-:-:S05]  /*0390*/  IMAD R9, R2, R11, R9 ;  /* 0x0000000b02097224 */ /* 0x000fca00078e0209 */
[----:B------:R-:W-:Y:S01]  /*03a0*/  ISETP.GT.U32.AND P1, PT, R2, R9, PT ;  /* 0x000000090200720c */ /* 0x000fe20003f24070 */
[----:B0-----:R-:W0:-:S12]  /*03b0*/  MUFU.RCP R10, R10 ;  /* 0x0000000a000a7308 */ /* 0x001e180000001000 */
[----:B------:R-:W-:Y:S02]  /*03c0*/  @!P1 IMAD.IADD R9, R9, 0x1, -R2 ;  /* 0x0000000109099824 */ /* 0x000fe400078e0a02 */
[----:B------:R-:W-:Y:S01]  /*03d0*/  @!P1 VIADD R8, R8, 0x1 ;  /* 0x0000000108089836 */ /* 0x000fe20000000000 */
[----:B------:R-:W-:Y:S02]  /*03e0*/  ISETP.NE.AND P1, PT, R4, RZ, PT ;  /* 0x000000ff0400720c */ /* 0x000fe40003f25270 */
[----:B------:R-:W-:Y:S01]  /*03f0*/  ISETP.GE.U32.AND P0, PT, R9, R2, PT ;  /* 0x000000020900720c */ /* 0x000fe20003f06070 */
[----:B0-----:R-:W-:Y:S01]  /*0400*/  VIADD R11, R10, 0xffffffe ;  /* 0x0ffffffe0a0b7836 */ /* 0x001fe20000000000 */
[----:B------:R-:W-:-:S03]  /*0410*/  LOP3.LUT R2, R7, R4, RZ, 0x3c, !PT ;  /* 0x0000000407027212 */ /* 0x000fc600078e3cff */
[----:B------:R-:W0:Y:S01]  /*0420*/  F2I.FTZ.U32.TRUNC.NTZ R9, R11 ;  /* 0x0000000b00097305 */ /* 0x000e22000021f000 */
[----:B------:R-:W-:-:S07]  /*0430*/  ISETP.GE.AND P2, PT, R2, RZ, PT ;  /* 0x000000ff0200720c */ /* 0x000fce0003f46270 */
[----:B------:R-:W-:-:S05]  /*0440*/  @P0 IADD3 R8, PT, PT, R8, 0x1, RZ ;  /* 0x0000000108080810 */ /* 0x000fca0007ffe0ff */
[----:B------:R-:W-:Y:S02]  /*0450*/  IMAD.MOV.U32 R13, RZ, RZ, R8 ;  /* 0x000000ffff0d7224 */ /* 0x000fe400078e0008 */
[----:B0-----:R-:W-:Y:S02]  /*0460*/  IMAD.MOV R2, RZ, RZ, -R9 ;  /* 0x000000ffff027224 */ /* 0x001fe400078e0a09 */
[----:B------:R-:W-:Y:S01]  /*0470*/  @!P2 IMAD.MOV R13, RZ, RZ, -R13 ;  /* 0x000000ffff0da224 */ /* 0x000fe200078e0a0d */
[----:B------:R-:W-:Y:S01]  /*0480*/  @!P1 LOP3.LUT R13, RZ, R4, RZ, 0x33, !PT ;  /* 0x00000004ff0d9212 */ /* 0x000fe200078e33ff */
[----:B------:R-:W-:Y:S02]  /*0490*/  IMAD R11, R2, R3, RZ ;  /* 0x00000003020b7224 */ /* 0x000fe400078e02ff */
[----:B------:R-:W-:Y:S01]  /*04a0*/  IMAD.MOV.U32 R8, RZ, RZ, RZ ;  /* 0x000000ffff087224 */ /* 0x000fe200078e00ff */
[----:B------:R-:W-:-:S03]  /*04b0*/  IABS R2, R13 ;  /* 0x0000000d00027213 */ /* 0x000fc60000000000 */
[----:B------:R-:W-:-:S04]  /*04c0*/  IMAD.HI.U32 R8, R9, R11, R8 ;  /* 0x0000000b09087227 */ /* 0x000fc800078e0008 */
[----:B------:R-:W-:-:S04]  /*04d0*/  IMAD.MOV.U32 R9, RZ, RZ, R2 ;  /* 0x000000ffff097224 */ /* 0x000fc800078e0002 */
[----:B------:R-:W-:-:S05]  /*04e0*/  IMAD.HI.U32 R2, R8, R9, RZ ;  /* 0x0000000908027227 */ /* 0x000fca00078e00ff */
[----:B------:R-:W-:-:S05]  /*04f0*/  IADD3 R8, PT, PT, -R2, RZ, RZ ;  /* 0x000000ff02087210 */ /* 0x000fca0007ffe1ff */
[----:B------:R-:W-:-:S05]  /*0500*/  IMAD R8, R3, R8, R9 ;  /* 0x0000000803087224 */ /* 0x000fca00078e0209 */
[----:B------:R-:W-:-:S13]  /*0510*/  ISETP.GT.U32.AND P1, PT, R3, R8, PT ;  /* 0x000000080300720c */ /* 0x000fda0003f24070 */
[----:B------:R-:W-:Y:S02]  /*0520*/  @!P1 IMAD.IADD R8, R8, 0x1, -R3 ;  /* 0x0000000108089824 */ /* 0x000fe400078e0a03 */
[----:B------:R-:W-:Y:S01]  /*0530*/  @!P1 VIADD R2, R2, 0x1 ;  /* 0x0000000102029836 */ /* 0x000fe20000000000 */
[----:B------:R-:W-:Y:S02]  /*0540*/  ISETP.NE.AND P1, PT, R6, RZ, PT ;  /* 0x000000ff0600720c */ /* 0x000fe40003f25270 */
[----:B------:R-:W-:Y:S02]  /*0550*/  ISETP.GE.U32.AND P0, PT, R8, R3, PT ;  /* 0x000000030800720c */ /* 0x000fe40003f06070 */
[C---:B------:R-:W-:Y:S02]  /*0560*/  LOP3.LUT R3, R13.reuse, R6, RZ, 0x3c, !PT ;  /* 0x000000060d037212 */ /* 0x040fe400078e3cff */
[----:B------:R-:W-:Y:S02]  /*0570*/  IADD3 R8, PT, PT, -R13, RZ, RZ ;  /* 0x000000ff0d087210 */ /* 0x000fe40007ffe1ff */
[----:B------:R-:W-:Y:S01]  /*0580*/  ISETP.GE.AND P2, PT, R3, RZ, PT ;  /* 0x000000ff0300720c */ /* 0x000fe20003f46270 */
[----:B------:R-:W-:-:S02]  /*0590*/  IMAD.MOV R3, RZ, RZ, -R7 ;  /* 0x000000ffff037224 */ /* 0x000fc400078e0a07 */
[----:B------:R-:W-:Y:S02]  /*05a0*/  IMAD R4, R4, R8, R7 ;  /* 0x0000000804047224 */ /* 0x000fe400078e0207 */
[----:B------:R-:W-:Y:S02]  /*05b0*/  IMAD R3, R5, R3, R0 ;  /* 0x0000000305037224 */ /* 0x000fe400078e0200 */
[----:B------:R-:W-:-:S06]  /*05c0*/  @P0 VIADD R2, R2, 0x1 ;  /* 0x0000000102020836 */ /* 0x000fcc0000000000 */
[----:B------:R-:W-:Y:S01]  /*05d0*/  @!P2 IMAD.MOV R2, RZ, RZ, -R2 ;  /* 0x000000ffff02a224 */ /* 0x000fe200078e0a02 */
[----:B------:R-:W-:-:S05]  /*05e0*/  @!P1 LOP3.LUT R2, RZ, R6, RZ, 0x33, !PT ;  /* 0x00000006ff029212 */ /* 0x000fca00078e33ff */
[----:B------:R-:W-:-:S04]  /*05f0*/  IMAD.MOV R9, RZ, RZ, -R2 ;  /* 0x000000ffff097224 */ /* 0x000fc800078e0a02 */
[----:B------:R-:W-:Y:S01]  /*0600*/  IMAD R5, R6, R9, R13 ;  /* 0x0000000906057224 */ /* 0x000fe200078e020d */
[----:B------:R-:W-:Y:S01]  /*0610*/  CS2R R6, SRZ ;  /* 0x0000000000067805 */ /* 0x000fe2000001ff00 */
[----:B---3--:R-:W-:Y:S06]  /*0620*/  BRA.U UP0, `(.L_x_0) ;  /* 0x00000011006c7547 */ /* 0x008fec000b800000 */
[----:B------:R-:W-:Y:S01]  /*0630*/  CS2R R6, SRZ ;  /* 0x0000000000067805 */ /* 0x000fe2000001ff00 */
[----:B------:R-:W-:-:S06]  /*0640*/  UMOV UR4, URZ ;  /* 0x000000ff00047c82 */ /* 0x000fcc0008000000 */
.L_x_19:
[----:B------:R-:W0:Y:S01]  /*0650*/  LDC R8, c[0x0][0x3b8] ;  /* 0x0000ee00ff087b82 */ /* 0x000e220000000800 */
[----:B------:R-:W-:-:S07]  /*0660*/  UMOV UR5, URZ ;  /* 0x000000ff00057c82 */ /* 0x000fce0008000000 */
[----:B------:R-:W1:Y:S01]  /*0670*/  LDC R11, c[0x0][0x3ac] ;  /* 0x0000eb00ff0b7b82 */ /* 0x000e620000000800 */
[----:B0-----:R-:W-:Y:S02]  /*0680*/  IMAD R8, R8, UR4, R5 ;  /* 0x0000000408087c24 */ /* 0x001fe4000f8e0205 */
[----:B-1----:R-:W-:Y:S01]  /*0690*/  IMAD R9, R2, R11, UR4 ;  /* 0x0000000402097e24 */ /* 0x002fe2000f8e020b */
[----:B------:R-:W-:-:S06]  /*06a0*/  UIADD3 UR4, UPT, UPT, UR4, 0x1, URZ ;  /* 0x0000000104047890 */ /* 0x000fcc000fffe0ff */
[----:B------:R-:W-:-:S04]  /*06b0*/  ISETP.NE.AND P0, PT, R11, UR4, PT ;  /* 0x000000040b007c0c */ /* 0x000fc8000bf05270 */
[----:B------:R-:W-:-:S09]  /*06c0*/  P2R R27, PR, RZ, 0x1 ;  /* 0x00000001ff1b7803 */ /* 0x000fd20000000000 */
.L_x_18:
[----:B------:R-:W0:Y:S01]  /*06d0*/  LDC R11, c[0x0][0x3c0] ;  /* 0x0000f000ff0b7b82 */ /* 0x000e220000000800 */
[----:B------:R-:W1:Y:S01]  /*06e0*/  LDCU UR7, c[0x0][0x3b0] ;  /* 0x00007600ff0777ac */ /* 0x000e620008000800 */
[----:B------:R-:W-:Y:S01]  /*06f0*/  BSSY.RECONVERGENT B1, `(.L_x_1) ;  /* 0x0000108000017945 */ /* 0x000fe20003800200 */
[----:B0-----:R-:W-:-:S05]  /*0700*/  IMAD R10, R4, R11, UR5 ;  /* 0x00000005040a7e24 */ /* 0x001fca000f8e020b */
[----:B-1----:R-:W-:-:S13]  /*0710*/  ISETP.GE.U32.AND P0, PT, R10, UR7, PT ;  /* 0x000000070a007c0c */ /* 0x002fda000bf06070 */
[----:B------:R-:W-:Y:S05]  /*0720*/  @P0 BRA `(.L_x_2) ;  /* 0x0000001000100947 */ /* 0x000fea0003800000 */
[----:B------:R-:W0:Y:S01]  /*0730*/  LDC R11, c[0x0][0x3bc] ;  /* 0x0000ef00ff0b7b82 */ /* 0x000e220000000800 */
[----:B------:R-:W-:Y:S02]  /*0740*/  IMAD R10, R9, UR7, R10 ;  /* 0x00000007090a7c24 */ /* 0x000fe4000f8e020a */
[----:B------:R-:W-:Y:S02]  /*0750*/  IMAD.MOV.U32 R12, RZ, RZ, RZ ;  /* 0x000000ffff0c7224 */ /* 0x000fe400078e00ff */
[----:B0-----:R-:W-:-:S07]  /*0760*/  IMAD R11, R8, R11, UR5 ;  /* 0x00000005080b7e24 */ /* 0x001fce000f8e020b */
.L_x_17:
[----:B------:R-:W0:Y:S01]  /*0770*/  LDC R25, c[0x0][0x3b4] ;  /* 0x0000ed00ff197b82 */ /* 0x000e220000000800 */
[----:B------:R-:W1:Y:S01]  /*0780*/  LDCU UR6, c[0x0][0x3c0] ;  /* 0x00007800ff0677ac */ /* 0x000e620008000800 */
[----:B------:R-:W-:Y:S01]  /*0790*/  BSSY.RECONVERGENT B0, `(.L_x_3) ;  /* 0x00000f9000007945 */ /* 0x000fe20003800200 */
[----:B-1----:R-:W-:-:S05]  /*07a0*/  IMAD R24, R3, UR6, R12 ;  /* 0x0000000603187c24 */ /* 0x002fca000f8e020c */
[----:B0-----:R-:W-:-:S13]  /*07b0*/  ISETP.GE.U32.AND P0, PT, R24, R25, PT ;  /* 0x000000191800720c */ /* 0x001fda0003f06070 */
[----:B------:R-:W-:Y:S05]  /*07c0*/  @P0 BRA `(.L_x_4) ;  /* 0x0000000c00d40947 */ /* 0x000fea0003800000 */
[----:B------:R-:W0:Y:S01]  /*07d0*/  LDC.64 R14, c[0x0][0x380] ;  /* 0x0000e000ff0e7b82 */ /* 0x000e220000000a00 */
[----:B------:R-:W-:Y:S01]  /*07e0*/  IMAD R25, R10, R25, R24 ;  /* 0x000000190a197224 */ /* 0x000fe200078e0218 */
[----:B------:R-:W1:Y:S03]  /*07f0*/  LDCU UR6, c[0x0][0x3bc] ;  /* 0x00007780ff0677ac */ /* 0x000e660008000800 */
[----:B0-----:R-:W-:-:S03]  /*0800*/  IMAD.WIDE R24, R25, 0x4, R14 ;  /* 0x0000000419187825 */ /* 0x001fc600078e020e */
[----:B------:R-:W0:Y:S02]  /*0810*/  LDC.64 R14, c[0x0][0x388] ;  /* 0x0000e200ff0e7b82 */ /* 0x000e240000000a00 */
[----:B------:R-:W2:Y:S01]  /*0820*/  LDG.E.CONSTANT R13, desc[UR8][R24.64] ;  /* 0x00000008180d7981 */ /* 0x000ea2000c1e9900 */
[----:B-1----:R-:W-:-:S04]  /*0830*/  IMAD R17, R11, UR6, R12 ;  /* 0x000000060b117c24 */ /* 0x002fc8000f8e020c */
[----:B0-----:R-:W-:-:S05]  /*0840*/  IMAD.WIDE R14, R17, 0x4, R14 ;  /* 0x00000004110e7825 */ /* 0x001fca00078e020e */
[----:B------:R0:W5:Y:S01]  /*0850*/  LDG.E.CONSTANT R17, desc[UR8][R14.64] ;  /* 0x000000080e117981 */ /* 0x000162000c1e9900 */
[----:B------:R-:W-:Y:S01]  /*0860*/  BSSY.RECONVERGENT B2, `(.L_x_5) ;  /* 0x0000067000027945 */ /* 0x000fe20003800200 */
[C---:B--2---:R-:W-:Y:S01]  /*0870*/  FMUL R23, R13.reuse, 0.63661974668502807617 ;  /* 0x3f22f9830d177820 */ /* 0x044fe20000400000 */
[----:B------:R-:W-:-:S05]  /*0880*/  FSETP.GE.AND P0, PT, |R13|, 105615, PT ;  /* 0x47ce47800d00780b */ /* 0x000fca0003f06200 */
[----:B------:R-:W1:Y:S02]  /*0890*/  F2I.NTZ R23, R23 ;  /* 0x0000001700177305 */ /* 0x000e640000203100 */
[----:B-1----:R-:W-:Y:S01]  /*08a0*/  I2FP.F32.S32 R26, R23 ;  /* 0x00000017001a7245 */ /* 0x002fe20000201400 */
[----:B------:R-:W-:-:S04]  /*08b0*/  IMAD.MOV.U32 R25, RZ, RZ, R23 ;  /* 0x000000ffff197224 */ /* 0x000fc800078e0017 */
[----:B------:R-:W-:-:S04]  /*08c0*/  FFMA R29, R26, -1.5707962512969970703, R13 ;  /* 0xbfc90fda1a1d7823 */ /* 0x000fc8000000000d */
[----:B------:R-:W-:-:S04]  /*08d0*/  FFMA R29, R26, -7.5497894158615963534e-08, R29 ;  /* 0xb3a221681a1d7823 */ /* 0x000fc8000000001d */
[----:B------:R-:W-:-:S04]  /*08e0*/  FFMA R26, R26, -5.3903029534742383927e-15, R29 ;  /* 0xa7c234c51a1a7823 */ /* 0x000fc8000000001d */
[----:B------:R-:W-:Y:S01]  /*08f0*/  IMAD.MOV.U32 R24, RZ, RZ, R26 ;  /* 0x000000ffff187224 */ /* 0x000fe200078e001a */
[----:B0-----:R-:W-:Y:S06]  /*0900*/  @!P0 BRA `(.L_x_6) ;  /* 0x0000000400708947 */ /* 0x001fec0003800000 */
[----:B------:R-:W-:-:S13]  /*0910*/  FSETP.NEU.AND P0, PT, |R13|, +INF , PT ;  /* 0x7f8000000d00780b */ /* 0x000fda0003f0d200 */
[----:B------:R-:W-:Y:S05]  /*0920*/  @!P0 BRA `(.L_x_7) ;  /* 0x0000000400608947 */ /* 0x000fea0003800000 */
[----:B------:R-:W-:Y:S02]  /*0930*/  IMAD.SHL.U32 R24, R13, 0x100, RZ ;  /* 0x000001000d187824 */ /* 0x000fe400078e00ff */
[----:B------:R-:W-:Y:S02]  /*0940*/  HFMA2 R28, -RZ, RZ, 0, 0 ;  /* 0x00000000ff1c7431 */ /* 0x000fe400000001ff */
[----:B------:R-:W-:Y:S01]  /*0950*/  IMAD.MOV.U32 R23, RZ, RZ, RZ ;  /* 0x000000ffff177224 */ /* 0x000fe200078e00ff */
[----:B------:R-:W-:Y:S01]  /*0960*/  UMOV UR6, URZ ;  /* 0x000000ff00067c82 */ /* 0x000fe20008000000 */
[----:B------:R-:W-:-:S07]  /*0970*/  LOP3.LUT R24, R24, 0x80000000, RZ, 0xfc, !PT ;  /* 0x8000000018187812 */ /* 0x000fce00078efcff */
.L_x_8:
[----:B------:R-:W0:Y:S02]  /*0980*/  LDC.64 R14, c[0x4][RZ] ;  /* 0x01000000ff0e7b82 */ /* 0x000e240000000a00 */
[----:B0-----:R-:W-:-:S06]  /*0990*/  IMAD.WIDE.U32 R14, R23, 0x4, R14 ;  /* 0x00000004170e7825 */ /* 0x001fcc00078e000e */
[----:B------:R-:W2:Y:S02]  /*09a0*/  LDG.E.CONSTANT R15, desc[UR8][R14.64] ;  /* 0x000000080e0f7981 */ /* 0x000ea4000c1e9900 */
[----:B--2---:R-:W-:-:S03]  /*09b0*/  IMAD.WIDE.U32 R14, R15, R24, RZ ;  /* 0x000000180f0e7225 */ /* 0x004fc600078e00ff */
[----:B------:R-:W-:Y:S01]  /*09c0*/  IADD3 R29, P0, PT, R14, R28, RZ ;  /* 0x0000001c0e1d7210 */ /* 0x000fe20007f1e0ff */
[C---:B------:R-:W-:Y:S02]  /*09d0*/  IMAD.SHL.U32 R14, R23.reuse, 0x4, RZ ;  /* 0x00000004170e7824 */ /* 0x040fe400078e00ff */
[----:B------:R-:W-:Y:S01]  /*09e0*/  VIADD R23, R23, 0x1 ;  /* 0x0000000117177836 */ /* 0x000fe20000000000 */
[----:B------:R-:W-:Y:S02]  /*09f0*/  IADD3.X R28, PT, PT, R15, UR6, RZ, P0, !PT ;  /* 0x000000060f1c7c10 */ /* 0x000fe400087fe4ff */
[C---:B------:R-:W-:Y:S02]  /*0a00*/  ISETP.EQ.AND P5, PT, R14.reuse, RZ, PT ;  /* 0x000000ff0e00720c */ /* 0x040fe40003fa2270 */
[C---:B------:R-:W-:Y:S02]  /*0a10*/  ISETP.EQ.AND P0, PT, R14.reuse, 0x4, PT ;  /* 0x000000040e00780c */ /* 0x040fe40003f02270 */
[----:B------:R-:W-:-:S02]  /*0a20*/  ISETP.EQ.AND P1, PT, R14, 0x8, PT ;  /* 0x000000080e00780c */ /* 0x000fc40003f22270 */
[C---:B------:R-:W-:Y:S02]  /*0a30*/  ISETP.EQ.AND P2, PT, R14.reuse, 0xc, PT ;  /* 0x0000000c0e00780c */ /* 0x040fe40003f42270 */
[C---:B------:R-:W-:Y:S02]  /*0a40*/  ISETP.EQ.AND P3, PT, R14.reuse, 0x10, PT ;  /* 0x000000100e00780c */ /* 0x040fe40003f62270 */
[----:B------:R-:W-:-:S03]  /*0a50*/  ISETP.EQ.AND P4, PT, R14, 0x14, PT ;  /* 0x000000140e00780c */ /* 0x000fc60003f82270 */
[--C-:B------:R-:W-:Y:S01]  /*0a60*/  @P5 IMAD.MOV.U32 R16, RZ, RZ, R29.reuse ;  /* 0x000000ffff105224 */ /* 0x100fe200078e001d */
[----:B------:R-:W-:Y:S01]  /*0a70*/  ISETP.NE.AND P5, PT, R23, 0x6, PT ;  /* 0x000000061700780c */ /* 0x000fe20003fa5270 */
[--C-:B------:R-:W-:Y:S02]  /*0a80*/  @P0 IMAD.MOV.U32 R18, RZ, RZ, R29.reuse ;  /* 0x000000ffff120224 */ /* 0x100fe400078e001d */
[----:B------:R-:W-:Y:S02]  /*0a90*/  @P1 MOV R19, R29 ;  /* 0x0000001d00131202 */ /* 0x000fe40000000f00 */
[--C-:B------:R-:W-:Y:S02]  /*0aa0*/  @P2 IMAD.MOV.U32 R20, RZ, RZ, R29.reuse ;  /* 0x000000ffff142224 */ /* 0x100fe400078e001d */
[--C-:B------:R-:W-:Y:S02]  /*0ab0*/  @P3 IMAD.MOV.U32 R21, RZ, RZ, R29.reuse ;  /* 0x000000ffff153224 */ /* 0x100fe400078e001d */
[----:B------:R-:W-:-:S04]  /*0ac0*/  @P4 IMAD.MOV.U32 R22, RZ, RZ, R29 ;  /* 0x000000ffff164224 */ /* 0x000fc800078e001d */
[----:B------:R-:W-:Y:S05]  /*0ad0*/  @P5 BRA `(.L_x_8) ;  /* 0xfffffffc00a85947 */ /* 0x000fea000383ffff */
[----:B------:R-:W-:Y:S01]  /*0ae0*/  SHF.R.U32.HI R14, RZ, 0x17, R13 ;  /* 0x00000017ff0e7819 */ /* 0x000fe2000001160d */
[----:B------:R-:W-:Y:S03]  /*0af0*/  BSSY.RECONVERGENT B3, `(.L_x_9) ;  /* 0x0000028000037945 */ /* 0x000fe60003800200 */
[C---:B------:R-:W-:Y:S02]  /*0b00*/  LOP3.LUT R15, R14.reuse, 0xe0, RZ, 0xc0, !PT ;  /* 0x000000e00e0f7812 */ /* 0x040fe400078ec0ff */
[----:B------:R-:W-:-:S03]  /*0b10*/  LOP3.LUT P6, RZ, R14, 0x1f, RZ, 0xc0, !PT ;  /* 0x0000001f0eff7812 */ /* 0x000fc600078cc0ff */
[----:B------:R-:W-:-:S05]  /*0b20*/  VIADD R15, R15, 0xffffff80 ;  /* 0xffffff800f0f7836 */ /* 0x000fca0000000000 */
[----:B------:R-:W-:-:S04]  /*0b30*/  SHF.R.U32.HI R15, RZ, 0x5, R15 ;  /* 0x00000005ff0f7819 */ /* 0x000fc8000001160f */
[----:B------:R-:W-:-:S04]  /*0b40*/  LEA R15, -R15, RZ, 0x2 ;  /* 0x000000ff0f0f7211 */ /* 0x000fc800078e11ff */
[C---:B------:R-:W-:Y:S02]  /*0b50*/  ISETP.EQ.AND P0, PT, R15.reuse, -0x18, PT ;  /* 0xffffffe80f00780c */ /* 0x040fe40003f02270 */
[C---:B------:R-:W-:Y:S02]  /*0b60*/  ISETP.EQ.AND P1, PT, R15.reuse, -0x14, PT ;  /* 0xffffffec0f00780c */ /* 0x040fe40003f22270 */
[C---:B------:R-:W-:Y:S02]  /*0b70*/  ISETP.EQ.AND P5, PT, R15.reuse, -0x10, PT ;  /* 0xfffffff00f00780c */ /* 0x040fe40003fa2270 */
[C---:B------:R-:W-:Y:S02]  /*0b80*/  ISETP.EQ.AND P4, PT, R15.reuse, -0xc, PT ;  /* 0xfffffff40f00780c */ /* 0x040fe40003f82270 */
[C---:B------:R-:W-:Y:S02]  /*0b90*/  ISETP.EQ.AND P3, PT, R15.reuse, -0x8, PT ;  /* 0xfffffff80f00780c */ /* 0x040fe40003f62270 */
[----:B------:R-:W-:-:S03]  /*0ba0*/  ISETP.EQ.AND P2, PT, R15, -0x4, PT ;  /* 0xfffffffc0f00780c */ /* 0x000fc60003f42270 */
[--C-:B------:R-:W-:Y:S01]  /*0bb0*/  @P0 IMAD.MOV.U32 R23, RZ, RZ, R16.reuse ;  /* 0x000000ffff170224 */ /* 0x100fe200078e0010 */
[C---:B------:R-:W-:Y:S01]  /*0bc0*/  ISETP.EQ.AND P0, PT, R15.reuse, 0x4, PT ;  /* 0x000000040f00780c */ /* 0x040fe20003f02270 */
[----:B------:R-:W-:Y:S02]  /*0bd0*/  @P1 IMAD.MOV.U32 R24, RZ, RZ, R16 ;  /* 0x000000ffff181224 */ /* 0x000fe400078e0010 */
[--C-:B------:R-:W-:Y:S01]  /*0be0*/  @P1 IMAD.MOV.U32 R23, RZ, RZ, R18.reuse ;  /* 0x000000ffff171224 */ /* 0x100fe200078e0012 */
[----:B------:R-:W-:Y:S01]  /*0bf0*/  ISETP.EQ.AND P1, PT, R15, RZ, PT ;  /* 0x000000ff0f00720c */ /* 0x000fe20003f22270 */
[----:B------:R-:W-:Y:S01]  /*0c00*/  @P5 IMAD.MOV.U32 R24, RZ, RZ, R18 ;  /* 0x000000ffff185224 */ /* 0x000fe200078e0012 */
[----:B------:R-:W-:Y:S01]  /*0c10*/  @P5 MOV R23, R19 ;  /* 0x0000001300175202 */ /* 0x000fe20000000f00 */
[----:B------:R-:W-:Y:S02]  /*0c20*/  @P4 IMAD.MOV.U32 R24, RZ, RZ, R19 ;  /* 0x000000ffff184224 */ /* 0x000fe400078e0013 */
[----:B------:R-:W-:-:S02]  /*0c30*/  @P4 IMAD.MOV.U32 R23, RZ, RZ, R20 ;  /* 0x000000ffff174224 */ /* 0x000fc400078e0014 */
[----:B------:R-:W-:Y:S01]  /*0c40*/  @P3 IMAD.MOV.U32 R24, RZ, RZ, R20 ;  /* 0x000000ffff183224 */ /* 0x000fe200078e0014 */
[----:B------:R-:W-:Y:S01]  /*0c50*/  @P2 MOV R24, R21 ;  /* 0x0000001500182202 */ /* 0x000fe20000000f00 */
[----:B------:R-:W-:Y:S02]  /*0c60*/  @P3 IMAD.MOV.U32 R23, RZ, RZ, R21 ;  /* 0x000000ffff173224 */ /* 0x000fe400078e0015 */
[--C-:B------:R-:W-:Y:S02]  /*0c70*/  @P2 IMAD.MOV.U32 R23, RZ, RZ, R22.reuse ;  /* 0x000000ffff172224 */ /* 0x100fe400078e0016 */
[----:B------:R-:W-:Y:S02]  /*0c80*/  @P1 IMAD.MOV.U32 R24, RZ, RZ, R22 ;  /* 0x000000ffff181224 */ /* 0x000fe400078e0016 */
[--C-:B------:R-:W-:Y:S02]  /*0c90*/  @P1 IMAD.MOV.U32 R23, RZ, RZ, R28.reuse ;  /* 0x000000ffff171224 */ /* 0x100fe400078e001c */
[----:B------:R-:W-:Y:S01]  /*0ca0*/  @P0 IMAD.MOV.U32 R24, RZ, RZ, R28 ;  /* 0x000000ffff180224 */ /* 0x000fe200078e001c */
[----:B------:R-:W-:Y:S06]  /*0cb0*/  @!P6 BRA `(.L_x_10) ;  /* 0x00000000002ce947 */ /* 0x000fec0003800000 */
[----:B------:R-:W-:Y:S02]  /*0cc0*/  ISETP.EQ.AND P6, PT, R15, 0x8, PT ;  /* 0x000000080f00780c */ /* 0x000fe40003fc2270 */
[----:B------:R-:W-:Y:S01]  /*0cd0*/  @P5 MOV R15, R16 ;  /* 0x00000010000f5202 */ /* 0x000fe20000000f00 */
[----:B------:R-:W-:Y:S01]  /*0ce0*/  @P4 IMAD.MOV.U32 R15, RZ, RZ, R18 ;  /* 0x000000ffff0f4224 */ /* 0x000fe200078e0012 */
[----:B------:R-:W-:Y:S01]  /*0cf0*/  LOP3.LUT R14, R14, 0x1f, RZ, 0xc0, !PT ;  /* 0x0000001f0e0e7812 */ /* 0x000fe200078ec0ff */
[----:B------:R-:W-:Y:S02]  /*0d00*/  @P3 IMAD.MOV.U32 R15, RZ, RZ, R19 ;  /* 0x000000ffff0f3224 */ /* 0x000fe400078e0013 */
[----:B------:R-:W-:Y:S01]  /*0d10*/  @P2 IMAD.MOV.U32 R15, RZ, RZ, R20 ;  /* 0x000000ffff0f2224 */ /* 0x000fe200078e0014 */
[----:B------:R-:W-:Y:S01]  /*0d20*/  SHF.L.W.U32.HI R23, R24, R14, R23 ;  /* 0x0000000e18177219 */ /* 0x000fe20000010e17 */
[----:B------:R-:W-:Y:S01]  /*0d30*/  @P1 IMAD.MOV.U32 R15, RZ, RZ, R21 ;  /* 0x000000ffff0f1224 */ /* 0x000fe200078e0015 */
[----:B------:R-:W-:-:S03]  /*0d40*/  @P0 MOV R15, R22 ;  /* 0x00000016000f0202 */ /* 0x000fc60000000f00 */
[----:B------:R-:W-:-:S05]  /*0d50*/  @P6 IMAD.MOV.U32 R15, RZ, RZ, R28 ;  /* 0x000000ffff0f6224 */ /* 0x000fca00078e001c */
[----:B------:R-:W-:-:S07]  /*0d60*/  SHF.L.W.U32.HI R24, R15, R14, R24 ;  /* 0x0000000e0f187219 */ /* 0x000fce0000010e18 */
.L_x_10:
[----:B------:R-:W-:Y:S05]  /*0d70*/  BSYNC.RECONVERGENT B3 ;  /* 0x0000000000037941 */ /* 0x000fea0003800200 */
.L_x_9:
[C-C-:B------:R-:W-:Y:S01]  /*0d80*/  SHF.L.W.U32.HI R14, R24.reuse, 0x2, R23.reuse ;  /* 0x00000002180e7819 */ /* 0x140fe20000010e17 */
[----:B------:R-:W-:Y:S01]  /*0d90*/  IMAD.SHL.U32 R24, R24, 0x4, RZ ;  /* 0x0000000418187824 */ /* 0x000fe200078e00ff */
[----:B------:R-:W-:Y:S01]  /*0da0*/  SHF.R.U32.HI R23, RZ, 0x1e, R23 ;  /* 0x0000001eff177819 */ /* 0x000fe20000011617 */
[----:B------:R-:W-:Y:S01]  /*0db0*/  UMOV UR10, 0x54442d19 ;  /* 0x54442d19000a7882 */ /* 0x000fe20000000000 */
[C---:B------:R-:W-:Y:S01]  /*0dc0*/  LOP3.LUT R15, R14.reuse, R13, RZ, 0x3c, !PT ;  /* 0x0000000d0e0f7212 */ /* 0x040fe200078e3cff */
[----:B------:R-:W-:Y:S01]  /*0dd0*/  UMOV UR11, 0x3bf921fb ;  /* 0x3bf921fb000b7882 */ /* 0x000fe20000000000 */
[----:B------:R-:W-:Y:S02]  /*0de0*/  SHF.R.S32.HI R29, RZ, 0x1f, R14 ;  /* 0x0000001fff1d7819 */ /* 0x000fe4000001140e */
[----:B------:R-:W-:Y:S02]  /*0df0*/  ISETP.GE.AND P1, PT, R15, RZ, PT ;  /* 0x000000ff0f00720c */ /* 0x000fe40003f26270 */
[----:B------:R-:W-:-:S02]  /*0e00*/  LEA.HI R23, R14, R23, RZ, 0x1 ;  /* 0x000000170e177211 */ /* 0x000fc400078f08ff */
[C---:B------:R-:W-:Y:S02]  /*0e10*/  LOP3.LUT R15, R29.reuse, R14, RZ, 0x3c, !PT ;  /* 0x0000000e1d0f7212 */ /* 0x040fe400078e3cff */
[----:B------:R-:W-:Y:S01]  /*0e20*/  LOP3.LUT R14, R29, R24, RZ, 0x3c, !PT ;  /* 0x000000181d0e7212 */ /* 0x000fe200078e3cff */
[----:B------:R-:W-:Y:S01]  /*0e30*/  IMAD.MOV R24, RZ, RZ, -R23 ;  /* 0x000000ffff187224 */ /* 0x000fe200078e0a17 */
[----:B------:R-:W-:-:S04]  /*0e40*/  ISETP.GE.AND P0, PT, R13, RZ, PT ;  /* 0x000000ff0d00720c */ /* 0x000fc80003f06270 */
[----:B------:R-:W0:Y:S09]  /*0e50*/  I2F.F64.S64 R14, R14 ;  /* 0x0000000e000e7312 */ /* 0x000e320000301c00 */
[----:B------:R-:W-:Y:S01]  /*0e60*/  @!P0 IMAD.MOV.U32 R23, RZ, RZ, R24 ;  /* 0x000000ffff178224 */ /* 0x000fe200078e0018 */
[----:B0-----:R-:W-:-:S10]  /*0e70*/  DMUL R28, R14, UR10 ;  /* 0x0000000a0e1c7c28 */ /* 0x001fd40008000000 */
[----:B------:R-:W0:Y:S02]  /*0e80*/  F2F.F32.F64 R28, R28 ;  /* 0x0000001c001c7310 */ /* 0x000e240000301000 */
[----:B0-----:R-:W-:Y:S01]  /*0e90*/  FSEL R24, -R28, R28, !P1 ;  /* 0x0000001c1c187208 */ /* 0x001fe20004800100 */
[----:B------:R-:W-:Y:S06]  /*0ea0*/  BRA `(.L_x_6) ;  /* 0x0000000000087947 */ /* 0x000fec0003800000 */
.L_x_7:
[----:B------:R-:W-:Y:S01]  /*0eb0*/  FMUL R24, RZ, R13 ;  /* 0x0000000dff187220 */ /* 0x000fe20000400000 */
[----:B------:R-:W-:-:S07]  /*0ec0*/  MOV R23, RZ ;  /* 0x000000ff00177202 */ /* 0x000fce0000000f00 */
.L_x_6:
[----:B------:R-:W-:Y:S05]  /*0ed0*/  BSYNC.RECONVERGENT B2 ;  /* 0x0000000000027941 */ /* 0x000fea0003800200 */
.L_x_5:
[C---:B------:R-:W-:Y:S01]  /*0ee0*/  VIADD R14, R23.reuse, 0x1 ;  /* 0x00000001170e7836 */ /* 0x040fe20000000000 */
[----:B------:R-:W-:Y:S01]  /*0ef0*/  LOP3.LUT R15, R23, 0x1, RZ, 0xc0, !PT ;  /* 0x00000001170f7812 */ /* 0x000fe200078ec0ff */
[----:B------:R-:W-:Y:S01]  /*0f00*/  IMAD.MOV.U32 R28, RZ, RZ, 0x3c0885e4 ;  /* 0x3c0885e4ff1c7424 */ /* 0x000fe200078e00ff */
[----:B------:R-:W-:Y:S01]  /*0f10*/  BSSY.RECONVERGENT B2, `(.L_x_11) ;  /* 0x000006e000027945 */ /* 0x000fe20003800200 */
[----:B------:R-:W-:Y:S01]  /*0f20*/  IMAD.MOV.U32 R23, RZ, RZ, 0x3e2aaaa8 ;  /* 0x3e2aaaa8ff177424 */ /* 0x000fe200078e00ff */
[----:B------:R-:W-:Y:S01]  /*0f30*/  ISETP.NE.U32.AND P0, PT, R15, 0x1, PT ;  /* 0x000000010f00780c */ /* 0x000fe20003f05070 */
[----:B------:R-:W-:Y:S01]  /*0f40*/  FMUL R15, R24, R24 ;  /* 0x00000018180f7220 */ /* 0x000fe20000400000 */
[----:B------:R-:W-:Y:S01]  /*0f50*/  LOP3.LUT P1, RZ, R14, 0x2, RZ, 0xc0, !PT ;  /* 0x000000020eff7812 */ /* 0x000fe2000782c0ff */
[----:B------:R-:W-:Y:S01]  /*0f60*/  IMAD.MOV.U32 R14, RZ, RZ, 0x37cbac00 ;  /* 0x37cbac00ff0e7424 */ /* 0x000fe200078e00ff */
[----:B------:R-:W-:Y:S02]  /*0f70*/  FSEL R28, R28, 0.041666727513074874878, !P0 ;  /* 0x3d2aaabb1c1c7808 */ /* 0x000fe40004000000 */
[----:B------:R-:W-:Y:S01]  /*0f80*/  FSEL R24, R24, 1, !P0 ;  /* 0x3f80000018187808 */ /* 0x000fe20004000000 */
[----:B------:R-:W-:-:S05]  /*0f90*/  FFMA R14, R15, R14, -0.0013887860113754868507 ;  /* 0xbab607ed0f0e7423 */ /* 0x000fca000000000e */
[----:B------:R-:W-:-:S05]  /*0fa0*/  FSEL R14, R14, -0.00019574658654164522886, P0 ;  /* 0xb94d41530e0e7808 */ /* 0x000fca0000000000 */
[----:B------:R-:W-:Y:S01]  /*0fb0*/  FFMA R14, R15, R14, R28 ;  /* 0x0000000e0f0e7223 */ /* 0x000fe2000000001c */
[----:B------:R-:W-:Y:S02]  /*0fc0*/  FSEL R28, -R23, -0.4999999701976776123, !P0 ;  /* 0xbeffffff171c7808 */ /* 0x000fe40004000100 */
[----:B------:R-:W-:-:S03]  /*0fd0*/  FSETP.GE.AND P0, PT, |R13|, 105615, PT ;  /* 0x47ce47800d00780b */ /* 0x000fc60003f06200 */
[C---:B------:R-:W-:Y:S01]  /*0fe0*/  FFMA R14, R15.reuse, R14, R28 ;  /* 0x0000000e0f0e7223 */ /* 0x040fe2000000001c */
[----:B------:R-:W-:-:S04]  /*0ff0*/  FFMA R15, R15, R24, RZ ;  /* 0x000000180f0f7223 */ /* 0x000fc800000000ff */
[----:B------:R-:W-:-:S04]  /*1000*/  FFMA R24, R15, R14, R24 ;  /* 0x0000000e0f187223 */ /* 0x000fc80000000018 */
[----:B------:R-:W-:Y:S01]  /*1010*/  @P1 FADD R24, RZ, -R24 ;  /* 0x80000018ff181221 */ /* 0x000fe20000000000 */
[----:B------:R-:W-:Y:S06]  /*1020*/  @!P0 BRA `(.L_x_12) ;  /* 0x0000000400708947 */ /* 0x000fec0003800000 */
[----:B------:R-:W-:-:S13]  /*1030*/  FSETP.NEU.AND P0, PT, |R13|, +INF , PT ;  /* 0x7f8000000d00780b */ /* 0x000fda0003f0d200 */
[----:B------:R-:W-:Y:S05]  /*1040*/  @!P0 BRA `(.L_x_13) ;  /* 0x0000000400608947 */ /* 0x000fea0003800000 */
[----:B------:R-:W-:Y:S01]  /*1050*/  SHF.L.U32 R26, R13, 0x8, RZ ;  /* 0x000000080d1a7819 */ /* 0x000fe200000006ff */
[----:B------:R-:W-:Y:S01]  /*1060*/  IMAD.MOV.U32 R28, RZ, RZ, RZ ;  /* 0x000000ffff1c7224 */ /* 0x000fe200078e00ff */
[----:B------:R-:W-:Y:S01]  /*1070*/  UMOV UR6, URZ ;  /* 0x000000ff00067c82 */ /* 0x000fe20008000000 */
[----:B------:R-:W-:Y:S01]  /*1080*/  IMAD.MOV.U32 R25, RZ, RZ, RZ ;  /* 0x000000ffff197224 */ /* 0x000fe200078e00ff */
[----:B------:R-:W-:-:S07]  /*1090*/  LOP3.LUT R26, R26, 0x80000000, RZ, 0xfc, !PT ;  /* 0x800000001a1a7812 */ /* 0x000fce00078efcff */
.L_x_14:
        /* <DEDUP_REMOVED lines=14> */
[-C--:B------:R-:W-:Y:S02]  /*1180*/  @P5 MOV R16, R29.reuse ;  /* 0x0000001d00105202 */ /* 0x080fe40000000f00 */
[----:B------:R-:W-:Y:S01]  /*1190*/  ISETP.NE.AND P5, PT, R25, 0x6, PT ;  /* 0x000000061900780c */ /* 0x000fe20003fa5270 */
[--C-:B------:R-:W-:Y:S02]  /*11a0*/  @P0 IMAD.MOV.U32 R18, RZ, RZ, R29.reuse ;  /* 0x000000ffff120224 */ /* 0x100fe400078e001d */
[--C-:B------:R-:W-:Y:S02]  /*11b0*/  @P1 IMAD.MOV.U32 R19, RZ, RZ, R29.reuse ;  /* 0x000000ffff131224 */ /* 0x100fe400078e001d */
[--C-:B------:R-:W-:Y:S02]  /*11c0*/  @P2 IMAD.MOV.U32 R20, RZ, RZ, R29.reuse ;  /* 0x000000ffff142224 */ /* 0x100fe400078e001d */
[----:B------:R-:W-:Y:S01]  /*11d0*/  @P3 IMAD.MOV.U32 R21, RZ, RZ, R29 ;  /* 0x000000ffff153224 */ /* 0x000fe200078e001d */
[----:B------:R-:W-:-:S05]  /*11e0*/  @P4 MOV R22, R29 ;  /* 0x0000001d00164202 */ /* 0x000fca0000000f00 */
[----:B------:R-:W-:Y:S05]  /*11f0*/  @P5 BRA `(.L_x_14) ;  /* 0xfffffffc00a85947 */ /* 0x000fea000383ffff */
[----:B------:R-:W-:Y:S01]  /*1200*/  SHF.R.U32.HI R15, RZ, 0x17, R13 ;  /* 0x00000017ff0f7819 */ /* 0x000fe2000001160d */
[----:B------:R-:W-:Y:S03]  /*1210*/  BSSY.RECONVERGENT B3, `(.L_x_15) ;  /* 0x0000028000037945 */ /* 0x000fe60003800200 */
[C---:B------:R-:W-:Y:S02]  /*1220*/  LOP3.LUT R14, R15.reuse, 0xe0, RZ, 0xc0, !PT ;  /* 0x000000e00f0e7812 */ /* 0x040fe400078ec0ff */
[----:B------:R-:W-:-:S03]  /*1230*/  LOP3.LUT P6, RZ, R15, 0x1f, RZ, 0xc0, !PT ;  /* 0x0000001f0fff7812 */ /* 0x000fc600078cc0ff */
[----:B------:R-:W-:-:S05]  /*1240*/  VIADD R14, R14, 0xffffff80 ;  /* 0xffffff800e0e7836 */ /* 0x000fca0000000000 */
[----:B------:R-:W-:-:S05]  /*1250*/  SHF.R.U32.HI R14, RZ, 0x5, R14 ;  /* 0x00000005ff0e7819 */ /* 0x000fca000001160e */
[----:B------:R-:W-:-:S05]  /*1260*/  IMAD.U32 R14, R14, -0x4, RZ ;  /* 0xfffffffc0e0e7824 */ /* 0x000fca00078e00ff */
        /* <DEDUP_REMOVED lines=8> */
[----:B------:R-:W-:Y:S01]  /*12f0*/  @P1 IMAD.MOV.U32 R29, RZ, RZ, R16 ;  /* 0x000000ffff1d1224 */ /* 0x000fe200078e0010 */
[----:B------:R-:W-:Y:S01]  /*1300*/  @P1 MOV R25, R18 ;  /* 0x0000001200191202 */ /* 0x000fe20000000f00 */
[----:B------:R-:W-:Y:S01]  /*1310*/  @P5 IMAD.MOV.U32 R29, RZ, RZ, R18 ;  /* 0x000000ffff1d5224 */ /* 0x000fe200078e0012 */
[----:B------:R-:W-:Y:S01]  /*1320*/  ISETP.EQ.AND P1, PT, R14, RZ, PT ;  /* 0x000000ff0e00720c */ /* 0x000fe20003f22270 */
[--C-:B------:R-:W-:Y:S02]  /*1330*/  @P5 IMAD.MOV.U32 R25, RZ, RZ, R19.reuse ;  /* 0x000000ffff195224 */ /* 0x100fe400078e0013 */
[----:B------:R-:W-:Y:S01]  /*1340*/  @P4 IMAD.MOV.U32 R29, RZ, RZ, R19 ;  /* 0x000000ffff1d4224 */ /* 0x000fe200078e0013 */
[----:B------:R-:W-:Y:S01]  /*1350*/  @P3 MOV R29, R20 ;  /* 0x00000014001d3202 */ /* 0x000fe20000000f00 */
[----:B------:R-:W-:-:S02]  /*1360*/  @P4 IMAD.MOV.U32 R25, RZ, RZ, R20 ;  /* 0x000000ffff194224 */ /* 0x000fc400078e0014 */
[--C-:B------:R-:W-:Y:S02]  /*1370*/  @P3 IMAD.MOV.U32 R25, RZ, RZ, R21.reuse ;  /* 0x000000ffff193224 */ /* 0x100fe400078e0015 */
[----:B------:R-:W-:Y:S02]  /*1380*/  @P2 IMAD.MOV.U32 R29, RZ, RZ, R21 ;  /* 0x000000ffff1d2224 */ /* 0x000fe400078e0015 */
[--C-:B------:R-:W-:Y:S02]  /*1390*/  @P2 IMAD.MOV.U32 R25, RZ, RZ, R22.reuse ;  /* 0x000000ffff192224 */ /* 0x100fe400078e0016 */
[----:B------:R-:W-:Y:S01]  /*13a0*/  @P1 IMAD.MOV.U32 R29, RZ, RZ, R22 ;  /* 0x000000ffff1d1224 */ /* 0x000fe200078e0016 */
[----:B------:R-:W-:Y:S01]  /*13b0*/  @P1 MOV R25, R28 ;  /* 0x0000001c00191202 */ /* 0x000fe20000000f00 */
[----:B------:R-:W-:Y:S01]  /*13c0*/  @P0 IMAD.MOV.U32 R29, RZ, RZ, R28 ;  /* 0x000000ffff1d0224 */ /* 0x000fe200078e001c */
[----:B------:R-:W-:Y:S06]  /*13d0*/  @!P6 BRA `(.L_x_16) ;  /* 0x00000000002ce947 */ /* 0x000fec0003800000 */
[----:B------:R-:W-:Y:S01]  /*13e0*/  ISETP.EQ.AND P6, PT, R14, 0x8, PT ;  /* 0x000000080e00780c */ /* 0x000fe20003fc2270 */
[----:B------:R-:W-:Y:S01]  /*13f0*/  @P5 IMAD.MOV.U32 R14, RZ, RZ, R16 ;  /* 0x000000ffff0e5224 */ /* 0x000fe200078e0010 */
[----:B------:R-:W-:Y:S01]  /*1400*/  LOP3.LUT R26, R15, 0x1f, RZ, 0xc0, !PT ;  /* 0x0000001f0f1a7812 */ /* 0x000fe200078ec0ff */
[----:B------:R-:W-:Y:S02]  /*1410*/  @P4 IMAD.MOV.U32 R14, RZ, RZ, R18 ;  /* 0x000000ffff0e4224 */ /* 0x000fe400078e0012 */
[----:B------:R-:W-:Y:S01]  /*1420*/  @P3 IMAD.MOV.U32 R14, RZ, RZ, R19 ;  /* 0x000000ffff0e3224 */ /* 0x000fe200078e0013 */
[----:B------:R-:W-:Y:S01]  /*1430*/  @P2 MOV R14, R20 ;  /* 0x00000014000e2202 */ /* 0x000fe20000000f00 */
[----:B------:R-:W-:Y:S01]  /*1440*/  @P1 IMAD.MOV.U32 R14, RZ, RZ, R21 ;  /* 0x000000ffff0e1224 */ /* 0x000fe200078e0015 */
[----:B------:R-:W-:Y:S01]  /*1450*/  SHF.L.W.U32.HI R25, R29, R26, R25 ;  /* 0x0000001a1d197219 */ /* 0x000fe20000010e19 */
[----:B------:R-:W-:-:S04]  /*1460*/  @P0 IMAD.MOV.U32 R14, RZ, RZ, R22 ;  /* 0x000000ffff0e0224 */ /* 0x000fc800078e0016 */
[----:B------:R-:W-:-:S05]  /*1470*/  @P6 IMAD.MOV.U32 R14, RZ, RZ, R28 ;  /* 0x000000ffff0e6224 */ /* 0x000fca00078e001c */
[----:B------:R-:W-:-:S07]  /*1480*/  SHF.L.W.U32.HI R29, R14, R26, R29 ;  /* 0x0000001a0e1d7219 */ /* 0x000fce0000010e1d */
.L_x_16:
[----:B------:R-:W-:Y:S05]  /*1490*/  BSYNC.RECONVERGENT B3 ;  /* 0x0000000000037941 */ /* 0x000fea0003800200 */
.L_x_15:
[C---:B------:R-:W-:Y:S01]  /*14a0*/  SHF.L.W.U32.HI R26, R29.reuse, 0x2, R25 ;  /* 0x000000021d1a7819 */ /* 0x040fe20000010e19 */
[----:B------:R-:W-:Y:S01]  /*14b0*/  IMAD.SHL.U32 R14, R29, 0x4, RZ ;  /* 0x000000041d0e7824 */ /* 0x000fe200078e00ff */
[----:B------:R-:W-:Y:S01]  /*14c0*/  UMOV UR10, 0x54442d19 ;  /* 0x54442d19000a7882 */ /* 0x000fe20000000000 */
[----:B------:R-:W-:Y:S01]  /*14d0*/  UMOV UR11, 0x3bf921fb ;  /* 0x3bf921fb000b7882 */ /* 0x000fe20000000000 */
[----:B------:R-:W-:Y:S02]  /*14e0*/  SHF.R.S32.HI R29, RZ, 0x1f, R26 ;  /* 0x0000001fff1d7819 */ /* 0x000fe4000001141a */
[----:B------:R-:W-:Y:S02]  /*14f0*/  ISETP.GE.AND P1, PT, R13, RZ, PT ;  /* 0x000000ff0d00720c */ /* 0x000fe40003f26270 */
[C---:B------:R-:W-:Y:S02]  /*1500*/  LOP3.LUT R15, R29.reuse, R26, RZ, 0x3c, !PT ;  /* 0x0000001a1d0f7212 */ /* 0x040fe400078e3cff */
[----:B------:R-:W-:-:S02]  /*1510*/  LOP3.LUT R14, R29, R14, RZ, 0x3c, !PT ;  /* 0x0000000e1d0e7212 */ /* 0x000fc400078e3cff */
[----:B------:R-:W-:Y:S02]  /*1520*/  SHF.R.U32.HI R25, RZ, 0x1e, R25 ;  /* 0x0000001eff197819 */ /* 0x000fe40000011619 */
[C---:B------:R-:W-:Y:S02]  /*1530*/  LOP3.LUT R13, R26.reuse, R13, RZ, 0x3c, !PT ;  /* 0x0000000d1a0d7212 */ /* 0x040fe400078e3cff */
[----:B------:R-:W0:Y:S01]  /*1540*/  I2F.F64.S64 R14, R14 ;  /* 0x0000000e000e7312 */ /* 0x000e220000301c00 */
[----:B------:R-:W-:Y:S02]  /*1550*/  LEA.HI R25, R26, R25, RZ, 0x1 ;  /* 0x000000191a197211 */ /* 0x000fe400078f08ff */
[----:B------:R-:W-:Y:S02]  /*1560*/  ISETP.GE.AND P0, PT, R13, RZ, PT ;  /* 0x000000ff0d00720c */ /* 0x000fe40003f06270 */
[----:B------:R-:W-:-:S05]  /*1570*/  IADD3 R13, PT, PT, -R25, RZ, RZ ;  /* 0x000000ff190d7210 */ /* 0x000fca0007ffe1ff */
[----:B------:R-:W-:Y:S01]  /*1580*/  @!P1 IMAD.MOV.U32 R25, RZ, RZ, R13 ;  /* 0x000000ffff199224 */ /* 0x000fe200078e000d */
[----:B0-----:R-:W-:-:S10]  /*1590*/  DMUL R28, R14, UR10 ;  /* 0x0000000a0e1c7c28 */ /* 0x001fd40008000000 */
[----:B------:R-:W0:Y:S02]  /*15a0*/  F2F.F32.F64 R28, R28 ;  /* 0x0000001c001c7310 */ /* 0x000e240000301000 */
[----:B0-----:R-:W-:Y:S01]  /*15b0*/  FSEL R26, -R28, R28, !P0 ;  /* 0x0000001c1c1a7208 */ /* 0x001fe20004000100 */
[----:B------:R-:W-:Y:S06]  /*15c0*/  BRA `(.L_x_12) ;  /* 0x0000000000087947 */ /* 0x000fec0003800000 */
.L_x_13:
[----:B------:R-:W-:Y:S01]  /*15d0*/  FMUL R26, RZ, R13 ;  /* 0x0000000dff1a7220 */ /* 0x000fe20000400000 */
[----:B------:R-:W-:-:S07]  /*15e0*/  IMAD.MOV.U32 R25, RZ, RZ, RZ ;  /* 0x000000ffff197224 */ /* 0x000fce00078e00ff */
.L_x_12:
[----:B------:R-:W-:Y:S05]  /*15f0*/  BSYNC.RECONVERGENT B2 ;  /* 0x0000000000027941 */ /* 0x000fea0003800200 */
.L_x_11:
[----:B------:R-:W-:Y:S02]  /*1600*/  IMAD.MOV.U32 R14, RZ, RZ, 0x37cbac00 ;  /* 0x37cbac00ff0e7424 */ /* 0x000fe400078e00ff */
[----:B------:R-:W-:Y:S01]  /*1610*/  FMUL R13, R26, R26 ;  /* 0x0000001a1a0d7220 */ /* 0x000fe20000400000 */
[C---:B------:R-:W-:Y:S01]  /*1620*/  LOP3.LUT R15, R25.reuse, 0x1, RZ, 0xc0, !PT ;  /* 0x00000001190f7812 */ /* 0x040fe200078ec0ff */
[----:B------:R-:W-:Y:S01]  /*1630*/  IMAD.MOV.U32 R28, RZ, RZ, 0x3c0885e4 ;  /* 0x3c0885e4ff1c7424 */ /* 0x000fe200078e00ff */
[----:B------:R-:W-:Y:S01]  /*1640*/  LOP3.LUT P1, RZ, R25, 0x2, RZ, 0xc0, !PT ;  /* 0x0000000219ff7812 */ /* 0x000fe2000782c0ff */
[----:B------:R-:W-:Y:S01]  /*1650*/  FFMA R14, R13, R14, -0.0013887860113754868507 ;  /* 0xbab607ed0d0e7423 */ /* 0x000fe2000000000e */
[----:B------:R-:W-:Y:S01]  /*1660*/  ISETP.NE.U32.AND P0, PT, R15, 0x1, PT ;  /* 0x000000010f00780c */ /* 0x000fe20003f05070 */
[----:B-----5:R-:W-:-:S03]  /*1670*/  FFMA R6, R17, R24, R6 ;  /* 0x0000001811067223 */ /* 0x020fc60000000006 */
[----:B------:R-:W-:Y:S02]  /*1680*/  FSEL R14, R14, -0.00019574658654164522886, !P0 ;  /* 0xb94d41530e0e7808 */ /* 0x000fe40004000000 */
[----:B------:R-:W-:Y:S02]  /*1690*/  FSEL R28, R28, 0.041666727513074874878, P0 ;  /* 0x3d2aaabb1c1c7808 */ /* 0x000fe40000000000 */
[----:B------:R-:W-:Y:S02]  /*16a0*/  FSEL R23, -R23, -0.4999999701976776123, P0 ;  /* 0xbeffffff17177808 */ /* 0x000fe40000000100 */
[----:B------:R-:W-:Y:S01]  /*16b0*/  FSEL R26, R26, 1, P0 ;  /* 0x3f8000001a1a7808 */ /* 0x000fe20000000000 */
[----:B------:R-:W-:-:S04]  /*16c0*/  FFMA R14, R13, R14, R28 ;  /* 0x0000000e0d0e7223 */ /* 0x000fc8000000001c */
[C---:B------:R-:W-:Y:S01]  /*16d0*/  FFMA R14, R13.reuse, R14, R23 ;  /* 0x0000000e0d0e7223 */ /* 0x040fe20000000017 */
[----:B------:R-:W-:-:S04]  /*16e0*/  FFMA R13, R13, R26, RZ ;  /* 0x0000001a0d0d7223 */ /* 0x000fc800000000ff */
[----:B------:R-:W-:-:S04]  /*16f0*/  FFMA R14, R13, R14, R26 ;  /* 0x0000000e0d0e7223 */ /* 0x000fc8000000001a */
[----:B------:R-:W-:-:S04]  /*1700*/  @P1 FADD R14, RZ, -R14 ;  /* 0x8000000eff0e1221 */ /* 0x000fc80000000000 */
[----:B------:R-:W-:-:S07]  /*1710*/  FFMA R7, R17, R14, R7 ;  /* 0x0000000e11077223 */ /* 0x000fce0000000007 */
.L_x_4:
[----:B------:R-:W-:Y:S05]  /*1720*/  BSYNC.RECONVERGENT B0 ;  /* 0x0000000000007941 */ /* 0x000fea0003800200 */
.L_x_3:
[----:B------:R-:W0:Y:S01]  /*1730*/  LDCU UR6, c[0x0][0x3bc] ;  /* 0x00007780ff0677ac */ /* 0x000e220008000800 */
[----:B------:R-:W-:-:S04]  /*1740*/  IADD3 R12, PT, PT, R12, 0x1, RZ ;  /* 0x000000010c0c7810 */ /* 0x000fc80007ffe0ff */
[----:B0-----:R-:W-:-:S13]  /*1750*/  ISETP.NE.AND P0, PT, R12, UR6, PT ;  /* 0x000000060c007c0c */ /* 0x001fda000bf05270 */
[----:B------:R-:W-:Y:S05]  /*1760*/  @P0 BRA `(.L_x_17) ;  /* 0xfffffff000000947 */ /* 0x000fea000383ffff */
.L_x_2:
[----:B------:R-:W-:Y:S05]  /*1770*/  BSYNC.RECONVERGENT B1 ;  /* 0x0000000000017941 */ /* 0x000fea0003800200 */
.L_x_1:
[----:B------:R-:W0:Y:S01]  /*1780*/  LDCU UR6, c[0x0][0x3bc] ;  /* 0x00007780ff0677ac */ /* 0x000e220008000800 */
[----:B------:R-:W-:-:S04]  /*1790*/  UIADD3 UR5, UPT, UPT, UR5, 0x1, URZ ;  /* 0x0000000105057890 */ /* 0x000fc8000fffe0ff */
[----:B0-----:R-:W-:-:S09]  /*17a0*/  UISETP.NE.AND UP0, UPT, UR5, UR6, UPT ;  /* 0x000000060500728c */ /* 0x001fd2000bf05270 */
[----:B------:R-:W-:Y:S05]  /*17b0*/  BRA.U UP0, `(.L_x_18) ;  /* 0xffffffed00c47547 */ /* 0x000fea000b83ffff */
[----:B------:R-:W-:-:S13]  /*17c0*/  ISETP.NE.AND P0, PT, R27, RZ, PT ;  /* 0x000000ff1b00720c */ /* 0x000fda0003f05270 */
[----:B------:R-:W-:Y:S05]  /*17d0*/  @P0 BRA `(.L_x_19) ;  /* 0xffffffec009c0947 */ /* 0x000fea000383ffff */
.L_x_0:
[----:B------:R-:W0:Y:S01]  /*17e0*/  LDC.64 R10, c[0x0][0x390] ;  /* 0x0000e400ff0a7b82 */ /* 0x000e220000000a00 */
[----:B------:R-:W-:-:S04]  /*17f0*/  FMUL R9, R7, R7 ;  /* 0x0000000707097220 */ /* 0x000fc80000400000 */
[----:B------:R-:W-:-:S03]  /*1800*/  FFMA R9, R6, R6, R9 ;  /* 0x0000000606097223 */ /* 0x000fc60000000009 */
[----:B------:R-:W1:Y:S01]  /*1810*/  LDC R14, c[0x0][0x3ac] ;  /* 0x0000eb00ff0e7b82 */ /* 0x000e620000000800 */
[----:B------:R-:W-:Y:S01]  /*1820*/  FADD R9, R9, 9.9999999392252902908e-09 ;  /* 0x322bcc7709097421 */ /* 0x000fe20000000000 */
[----:B0-----:R-:W-:-:S03]  /*1830*/  IMAD.WIDE R10, R0, 0x4, R10 ;  /* 0x00000004000a7825 */ /* 0x001fc600078e020a */
[----:B------:R-:W0:Y:S01]  /*1840*/  MUFU.RCP R0, R9 ;  /* 0x0000000900007308 */ /* 0x000e220000001000 */
[----:B------:R-:W-:Y:S01]  /*1850*/  BSSY.RECONVERGENT B0, `(.L_x_20) ;  /* 0x000000f000007945 */ /* 0x000fe20003800200 */
[----:B------:R2:W5:Y:S01]  /*1860*/  LDG.E.CONSTANT R8, desc[UR8][R10.64] ;  /* 0x000000080a087981 */ /* 0x000562000c1e9900 */
[----:B-1----:R-:W-:-:S05]  /*1870*/  ISETP.GE.AND P2, PT, R14, 0x1, PT ;  /* 0x000000010e00780c */ /* 0x002fca0003f46270 */
[----:B------:R-:W1:Y:S01]  /*1880*/  FCHK P0, -R7, R9 ;  /* 0x0000000907007302 */ /* 0x000e620000000100 */
[----:B0-----:R-:W-:-:S04]  /*1890*/  FFMA R13, -R9, R0, 1 ;  /* 0x3f800000090d7423 */ /* 0x001fc80000000100 */
[----:B------:R-:W-:-:S04]  /*18a0*/  FFMA R0, R0, R13, R0 ;  /* 0x0000000d00007223 */ /* 0x000fc80000000000 */
[----:B------:R-:W-:-:S04]  /*18b0*/  FFMA R12, R0, -R7, RZ ;  /* 0x80000007000c7223 */ /* 0x000fc800000000ff */
[----:B--2---:R-:W-:-:S04]  /*18c0*/  FFMA R11, -R9, R12, -R7 ;  /* 0x0000000c090b7223 */ /* 0x004fc80000000907 */
[----:B------:R-:W-:Y:S01]  /*18d0*/  FFMA R0, R0, R11, R12 ;  /* 0x0000000b00007223 */ /* 0x000fe2000000000c */
[----:B-1----:R-:W-:Y:S06]  /*18e0*/  @!P0 BRA `(.L_x_21) ;  /* 0x0000000000148947 */ /* 0x002fec0003800000 */
[----:B------:R-:W-:Y:S01]  /*18f0*/  FADD R7, -R7, -RZ ;  /* 0x800000ff07077221 */ /* 0x000fe20000000100 */
[----:B------:R-:W-:Y:S01]  /*1900*/  IMAD.MOV.U32 R10, RZ, RZ, R9 ;  /* 0x000000ffff0a7224 */ /* 0x000fe200078e0009 */
[----:B------:R-:W-:-:S07]  /*1910*/  MOV R12, 0x1930 ;  /* 0x00001930000c7802 */ /* 0x000fce0000000f00 */
[----:B-----5:R-:W-:Y:S05]  /*1920*/  CALL.REL.NOINC `($__internal_0_$__cuda_sm3x_div_rn_noftz_f32_slowpath) ;  /* 0x0000001000f87944 */ /* 0x020fea0003c00000 */
[----:B------:R-:W-:-:S07]  /*1930*/  IMAD.MOV.U32 R0, RZ, RZ, R7 ;  /* 0x000000ffff007224 */ /* 0x000fce00078e0007 */
.L_x_21:
[----:B------:R-:W-:Y:S05]  /*1940*/  BSYNC.RECONVERGENT B0 ;  /* 0x0000000000007941 */ /* 0x000fea0003800200 */
.L_x_20:
[----:B------:R-:W0:Y:S01]  /*1950*/  MUFU.RCP R10, R9 ;  /* 0x00000009000a7308 */ /* 0x000e220000001000 */
[----:B------:R-:W-:Y:S07]  /*1960*/  BSSY.RECONVERGENT B0, `(.L_x_22) ;  /* 0x000000c000007945 */ /* 0x000fee0003800200 */
[----:B------:R-:W1:Y:S01]  /*1970*/  FCHK P0, R6, R9 ;  /* 0x0000000906007302 */ /* 0x000e620000000000 */
[----:B0-----:R-:W-:-:S04]  /*1980*/  FFMA R7, -R9, R10, 1 ;  /* 0x3f80000009077423 */ /* 0x001fc8000000010a */
[----:B------:R-:W-:-:S04]  /*1990*/  FFMA R7, R10, R7, R10 ;  /* 0x000000070a077223 */ /* 0x000fc8000000000a */
[----:B------:R-:W-:-:S04]  /*19a0*/  FFMA R10, R7, R6, RZ ;  /* 0x00000006070a7223 */ /* 0x000fc800000000ff */
[----:B------:R-:W-:-:S04]  /*19b0*/  FFMA R11, -R9, R10, R6 ;  /* 0x0000000a090b7223 */ /* 0x000fc80000000106 */
[----:B------:R-:W-:Y:S01]  /*19c0*/  FFMA R7, R7, R11, R10 ;  /* 0x0000000b07077223 */ /* 0x000fe2000000000a */
[----:B-1----:R-:W-:Y:S06]  /*19d0*/  @!P0 BRA `(.L_x_23) ;  /* 0x0000000000108947 */ /* 0x002fec0003800000 */
[----:B------:R-:W-:Y:S01]  /*19e0*/  IMAD.MOV.U32 R7, RZ, RZ, R6 ;  /* 0x000000ffff077224 */ /* 0x000fe200078e0006 */
[----:B------:R-:W-:Y:S01]  /*19f0*/  MOV R12, 0x1a20 ;  /* 0x00001a20000c7802 */ /* 0x000fe20000000f00 */
[----:B------:R-:W-:-:S07]  /*1a00*/  IMAD.MOV.U32 R10, RZ, RZ, R9 ;  /* 0x000000ffff0a7224 */ /* 0x000fce00078e0009 */
[----:B-----5:R-:W-:Y:S05]  /*1a10*/  CALL.REL.NOINC `($__internal_0_$__cuda_sm3x_div_rn_noftz_f32_slowpath) ;  /* 0x0000001000bc7944 */ /* 0x020fea0003c00000 */
.L_x_23:
[----:B------:R-:W-:Y:S05]  /*1a20*/  BSYNC.RECONVERGENT B0 ;  /* 0x0000000000007941 */ /* 0x000fea0003800200 */
.L_x_22:
[----:B------:R-:W-:Y:S05]  /*1a30*/  @!P2 EXIT ;  /* 0x000000000000a94d */ /* 0x000fea0003800000 */
[----:B------:R-:W0:Y:S02]  /*1a40*/  LDC R6, c[0x0][0x3bc] ;  /* 0x0000ef00ff067b82 */ /* 0x000e240000000800 */
[----:B0-----:R-:W-:-:S13]  /*1a50*/  ISETP.GE.AND P0, PT, R6, 0x1, PT ;  /* 0x000000010600780c */ /* 0x001fda0003f06270 */
[----:B------:R-:W-:Y:S05]  /*1a60*/  @!P0 EXIT ;  /* 0x000000000000894d */ /* 0x000fea0003800000 */
[----:B------:R-:W-:-:S05]  /*1a70*/  UMOV UR4, URZ ;  /* 0x000000ff00047c82 */ /* 0x000fca0008000000 */
.L_x_42:
[----:B0-----:R-:W-:-:S05]  /*1a80*/  UMOV UR5, URZ ;  /* 0x000000ff00057c82 */ /* 0x001fca0008000000 */
.L_x_41:
[----:B0-----:R-:W0:Y:S01]  /*1a90*/  LDC R9, c[0x0][0x3c0] ;  /* 0x0000f000ff097b82 */ /* 0x001e220000000800 */
[----:B------:R-:W1:Y:S01]  /*1aa0*/  LDCU UR12, c[0x0][0x3b0] ;  /* 0x00007600ff0c77ac */ /* 0x000e620008000800 */
[----:B------:R-:W-:Y:S01]  /*1ab0*/  BSSY.RECONVERGENT B1, `(.L_x_24) ;  /* 0x000011c000017945 */ /* 0x000fe20003800200 */
[----:B0-----:R-:W-:-:S05]  /*1ac0*/  IMAD R6, R4, R9, UR5 ;  /* 0x0000000504067e24 */ /* 0x001fca000f8e0209 */
[----:B-1----:R-:W-:-:S13]  /*1ad0*/  ISETP.GE.U32.AND P0, PT, R6, UR12, PT ;  /* 0x0000000c06007c0c */ /* 0x002fda000bf06070 */
[----:B------:R-:W-:Y:S05]  /*1ae0*/  @P0 BRA `(.L_x_25) ;  /* 0x0000001000600947 */ /* 0x000fea0003800000 */
[----:B------:R-:W0:Y:S01]  /*1af0*/  LDC R9, c[0x0][0x3ac] ;  /* 0x0000eb00ff097b82 */ /* 0x000e220000000800 */
[----:B------:R-:W-:-:S07]  /*1b00*/  HFMA2 R12, -RZ, RZ, 0, 0 ;  /* 0x00000000ff0c7431 */ /* 0x000fce00000001ff */
[----:B------:R-:W1:Y:S01]  /*1b10*/  LDC.64 R10, c[0x0][0x3b8] ;  /* 0x0000ee00ff0a7b82 */ /* 0x000e620000000a00 */
[----:B0-----:R-:W-:-:S04]  /*1b20*/  IMAD R9, R2, R9, UR4 ;  /* 0x0000000402097e24 */ /* 0x001fc8000f8e0209 */
[----:B------:R-:W-:Y:S02]  /*1b30*/  IMAD R6, R9, UR12, R6 ;  /* 0x0000000c09067c24 */ /* 0x000fe4000f8e0206 */
[----:B-1----:R-:W-:-:S04]  /*1b40*/  IMAD R10, R10, UR4, R5 ;  /* 0x000000040a0a7c24 */ /* 0x002fc8000f8e0205 */
[----:B------:R-:W-:-:S07]  /*1b50*/  IMAD R9, R10, R11, UR5 ;  /* 0x000000050a097e24 */ /* 0x000fce000f8e020b */
.L_x_40:
[----:B0-----:R-:W0:Y:S01]  /*1b60*/  LDC R14, c[0x0][0x3b4] ;  /* 0x0000ed00ff0e7b82 */ /* 0x001e220000000800 */
        /* <DEDUP_REMOVED lines=27> */
[----:B------:R-:W-:Y:S01]  /*1d20*/  IMAD.SHL.U32 R24, R14, 0x100, RZ ;  /* 0x000001000e187824 */ /* 0x000fe200078e00ff */
[----:B------:R-:W-:Y:S01]  /*1d30*/  MOV R27, RZ ;  /* 0x000000ff001b7202 */ /* 0x000fe20000000f00 */
[----:B------:R-:W-:Y:S01]  /*1d40*/  IMAD.MOV.U32 R23, RZ, RZ, RZ ;  /* 0x000000ffff177224 */ /* 0x000fe200078e00ff */
[----:B------:R-:W0:Y:S02]  /*1d50*/  LDCU.64 UR10, c[0x4][URZ] ;  /* 0x01000000ff0a77ac */ /* 0x000e240008000a00 */
[----:B------:R-:W-:Y:S01]  /*1d60*/  LOP3.LUT R24, R24, 0x80000000, RZ, 0xfc, !PT ;  /* 0x8000000018187812 */ /* 0x000fe200078efcff */
[----:B------:R-:W-:Y:S01]  /*1d70*/  UMOV UR7, URZ ;  /* 0x000000ff00077c82 */ /* 0x000fe20008000000 */
[----:B------:R-:W-:-:S05]  /*1d80*/  UMOV UR6, URZ ;  /* 0x000000ff00067c82 */ /* 0x000fca0008000000 */
.L_x_31:
[----:B0-----:R-:W-:Y:S02]  /*1d90*/  IMAD.U32 R11, RZ, RZ, UR11 ;  /* 0x0000000bff0b7e24 */ /* 0x001fe4000f8e00ff */
[----:B------:R-:W-:-:S05]  /*1da0*/  IMAD.U32 R10, RZ, RZ, UR10 ;  /* 0x0000000aff0a7e24 */ /* 0x000fca000f8e00ff */
[----:B------:R-:W2:Y:S01]  /*1db0*/  LDG.E.CONSTANT R11, desc[UR8][R10.64] ;  /* 0x000000080a0b7981 */ /* 0x000ea2000c1e9900 */
[----:B------:R-:W-:Y:S01]  /*1dc0*/  UIADD3 UR6, UPT, UPT, UR6, 0x1, URZ ;  /* 0x0000000106067890 */ /* 0x000fe2000fffe0ff */
[C---:B------:R-:W-:Y:S01]  /*1dd0*/  ISETP.EQ.AND P1, PT, R27.reuse, 0x4, PT ;  /* 0x000000041b00780c */ /* 0x040fe20003f22270 */
[----:B------:R-:W-:Y:S01]  /*1de0*/  UIADD3 UR10, UP1, UPT, UR10, 0x4, URZ ;  /* 0x000000040a0a7890 */ /* 0x000fe2000ff3e0ff */
[C---:B------:R-:W-:Y:S01]  /*1df0*/  ISETP.EQ.AND P2, PT, R27.reuse, 0x8, PT ;  /* 0x000000081b00780c */ /* 0x040fe20003f42270 */
[----:B------:R-:W-:Y:S01]  /*1e00*/  UISETP.NE.AND UP0, UPT, UR6, 0x6, UPT ;  /* 0x000000060600788c */ /* 0x000fe2000bf05270 */
[C---:B------:R-:W-:Y:S01]  /*1e10*/  ISETP.EQ.AND P3, PT, R27.reuse, 0xc, PT ;  /* 0x0000000c1b00780c */ /* 0x040fe20003f62270 */
[----:B------:R-:W-:Y:S01]  /*1e20*/  UIADD3.X UR11, UPT, UPT, URZ, UR11, URZ, UP1, !UPT ;  /* 0x0000000bff0b7290 */ /* 0x000fe20008ffe4ff */
[C---:B------:R-:W-:Y:S02]  /*1e30*/  ISETP.EQ.AND P4, PT, R27.reuse, 0x10, PT ;  /* 0x000000101b00780c */ /* 0x040fe40003f82270 */
[----:B------:R-:W-:Y:S01]  /*1e40*/  ISETP.EQ.AND P6, PT, R27, 0x14, PT ;  /* 0x000000141b00780c */ /* 0x000fe20003fc2270 */
[----:B--2---:R-:W-:-:S03]  /*1e50*/  IMAD.WIDE.U32 R28, R11, R24, RZ ;  /* 0x000000180b1c7225 */ /* 0x004fc600078e00ff */
[----:B------:R-:W-:-:S04]  /*1e60*/  IADD3 R28, P0, PT, R28, R23, RZ ;  /* 0x000000171c1c7210 */ /* 0x000fc80007f1e0ff */
[----:B------:R-:W-:Y:S01]  /*1e70*/  IADD3.X R23, PT, PT, R29, UR7, RZ, P0, !PT ;  /* 0x000000071d177c10 */ /* 0x000fe200087fe4ff */
[--C-:B------:R-:W-:Y:S01]  /*1e80*/  @P1 IMAD.MOV.U32 R18, RZ, RZ, R28.reuse ;  /* 0x000000ffff121224 */ /* 0x100fe200078e001c */
[C---:B------:R-:W-:Y:S01]  /*1e90*/  ISETP.EQ.AND P0, PT, R27.reuse, RZ, PT ;  /* 0x000000ff1b00720c */ /* 0x040fe20003f02270 */
[--C-:B------:R-:W-:Y:S01]  /*1ea0*/  @P3 IMAD.MOV.U32 R20, RZ, RZ, R28.reuse ;  /* 0x000000ffff143224 */ /* 0x100fe200078e001c */
[----:B------:R-:W-:Y:S01]  /*1eb0*/  @P2 MOV R19, R28 ;  /* 0x0000001c00132202 */ /* 0x000fe20000000f00 */
[--C-:B------:R-:W-:Y:S02]  /*1ec0*/  @P4 IMAD.MOV.U32 R21, RZ, RZ, R28.reuse ;  /* 0x000000ffff154224 */ /* 0x100fe400078e001c */
[----:B------:R-:W-:Y:S02]  /*1ed0*/  @P6 IMAD.MOV.U32 R22, RZ, RZ, R28 ;  /* 0x000000ffff166224 */ /* 0x000fe400078e001c */
[----:B------:R-:W-:-:S06]  /*1ee0*/  VIADD R27, R27, 0x4 ;  /* 0x000000041b1b7836 */ /* 0x000fcc0000000000 */
[----:B------:R-:W-:Y:S01]  /*1ef0*/  @P0 IMAD.MOV.U32 R16, RZ, RZ, R28 ;  /* 0x000000ffff100224 */ /* 0x000fe200078e001c */
[----:B------:R-:W-:Y:S06]  /*1f00*/  BRA.U UP0, `(.L_x_31) ;  /* 0xfffffffd00a07547 */ /* 0x000fec000b83ffff */
[----:B------:R-:W-:Y:S01]  /*1f10*/  SHF.R.U32.HI R10, RZ, 0x17, R14 ;  /* 0x00000017ff0a7819 */ /* 0x000fe2000001160e */
[----:B------:R-:W-:Y:S03]  /*1f20*/  BSSY.RECONVERGENT B3, `(.L_x_32) ;  /* 0x000002a000037945 */ /* 0x000fe60003800200 */
[----:B------:R-:W-:-:S04]  /*1f30*/  LOP3.LUT R11, R10, 0xe0, RZ, 0xc0, !PT ;  /* 0x000000e00a0b7812 */ /* 0x000fc800078ec0ff */
[----:B------:R-:W-:-:S04]  /*1f40*/  IADD3 R11, PT, PT, R11, -0x80, RZ ;  /* 0xffffff800b0b7810 */ /* 0x000fc80007ffe0ff */
        /* <DEDUP_REMOVED lines=9> */
[C---:B------:R-:W-:Y:S01]  /*1fe0*/  ISETP.EQ.AND P0, PT, R24.reuse, RZ, PT ;  /* 0x000000ff1800720c */ /* 0x040fe20003f02270 */
[----:B------:R-:W-:Y:S02]  /*1ff0*/  @P6 IMAD.MOV.U32 R28, RZ, RZ, R16 ;  /* 0x000000ffff1c6224 */ /* 0x000fe400078e0010 */
[----:B------:R-:W-:Y:S01]  /*2000*/  @P6 IMAD.MOV.U32 R11, RZ, RZ, R18 ;  /* 0x000000ffff0b6224 */ /* 0x000fe200078e0012 */
[----:B------:R-:W-:Y:S01]  /*2010*/  ISETP.EQ.AND P6, PT, R24, 0x4, PT ;  /* 0x000000041800780c */ /* 0x000fe20003fc2270 */
[--C-:B------:R-:W-:Y:S01]  /*2020*/  @P4 IMAD.MOV.U32 R11, RZ, RZ, R19.reuse ;  /* 0x000000ffff0b4224 */ /* 0x100fe200078e0013 */
[----:B------:R-:W-:Y:S01]  /*2030*/  @P4 MOV R28, R18 ;  /* 0x00000012001c4202 */ /* 0x000fe20000000f00 */
[----:B------:R-:W-:Y:S01]  /*2040*/  @P3 IMAD.MOV.U32 R28, RZ, RZ, R19 ;  /* 0x000000ffff1c3224 */ /* 0x000fe200078e0013 */
[----:B------:R-:W-:Y:S01]  /*2050*/  P2R R27, PR, RZ, 0x40 ;  /* 0x00000040ff1b7803 */ /* 0x000fe20000000000 */
[----:B------:R-:W-:-:S02]  /*2060*/  @P2 IMAD.MOV.U32 R28, RZ, RZ, R20 ;  /* 0x000000ffff1c2224 */ /* 0x000fc400078e0014 */
[----:B------:R-:W-:Y:S02]  /*2070*/  @P1 IMAD.MOV.U32 R28, RZ, RZ, R21 ;  /* 0x000000ffff1c1224 */ /* 0x000fe400078e0015 */
[----:B------:R-:W-:Y:S02]  /*2080*/  @P0 IMAD.MOV.U32 R28, RZ, RZ, R22 ;  /* 0x000000ffff1c0224 */ /* 0x000fe400078e0016 */
[----:B------:R-:W-:Y:S01]  /*2090*/  @P3 IMAD.MOV.U32 R11, RZ, RZ, R20 ;  /* 0x000000ffff0b3224 */ /* 0x000fe200078e0014 */
[----:B------:R-:W-:Y:S01]  /*20a0*/  @P2 MOV R11, R21 ;  /* 0x00000015000b2202 */ /* 0x000fe20000000f00 */
[----:B------:R-:W-:Y:S01]  /*20b0*/  @P1 IMAD.MOV.U32 R11, RZ, RZ, R22 ;  /* 0x000000ffff0b1224 */ /* 0x000fe200078e0016 */
[----:B------:R-:W-:Y:S01]  /*20c0*/  @P6 MOV R28, R23 ;  /* 0x00000017001c6202 */ /* 0x000fe20000000f00 */
[----:B------:R-:W-:Y:S01]  /*20d0*/  @P0 IMAD.MOV.U32 R11, RZ, RZ, R23 ;  /* 0x000000ffff0b0224 */ /* 0x000fe200078e0017 */
[----:B------:R-:W-:-:S13]  /*20e0*/  LOP3.LUT P6, RZ, R10, 0x1f, RZ, 0xc0, !PT ;  /* 0x0000001f0aff7812 */ /* 0x000fda00078cc0ff */
[----:B------:R-:W-:Y:S05]  /*20f0*/  @!P6 BRA `(.L_x_33) ;  /* 0x000000000030e947 */ /* 0x000fea0003800000 */
[----:B------:R-:W-:Y:S01]  /*2100*/  @P4 IMAD.MOV.U32 R27, RZ, RZ, R16 ;  /* 0x000000ffff1b4224 */ /* 0x000fe200078e0010 */
[C---:B------:R-:W-:Y:S01]  /*2110*/  ISETP.EQ.AND P4, PT, R24.reuse, 0x4, PT ;  /* 0x000000041800780c */ /* 0x040fe20003f82270 */
[----:B------:R-:W-:Y:S01]  /*2120*/  @P3 IMAD.MOV.U32 R27, RZ, RZ, R18 ;  /* 0x000000ffff1b3224 */ /* 0x000fe200078e0012 */
[----:B------:R-:W-:Y:S01]  /*2130*/  ISETP.EQ.AND P6, PT, R24, 0x8, PT ;  /* 0x000000081800780c */ /* 0x000fe20003fc2270 */
[----:B------:R-:W-:Y:S01]  /*2140*/  @P2 IMAD.MOV.U32 R27, RZ, RZ, R19 ;  /* 0x000000ffff1b2224 */ /* 0x000fe200078e0013 */
[----:B------:R-:W-:Y:S01]  /*2150*/  LOP3.LUT R10, R10, 0x1f, RZ, 0xc0, !PT ;  /* 0x0000001f0a0a7812 */ /* 0x000fe200078ec0ff */
[----:B------:R-:W-:Y:S01]  /*2160*/  @P1 IMAD.MOV.U32 R27, RZ, RZ, R20 ;  /* 0x000000ffff1b1224 */ /* 0x000fe200078e0014 */
[----:B------:R-:W-:Y:S02]  /*2170*/  @P0 MOV R27, R21 ;  /* 0x00000015001b0202 */ /* 0x000fe40000000f00 */
[----:B------:R-:W-:-:S05]  /*2180*/  SHF.L.W.U32.HI R11, R28, R10, R11 ;  /* 0x0000000a1c0b7219 */ /* 0x000fca0000010e0b */
[----:B------:R-:W-:Y:S02]  /*2190*/  @P4 IMAD.MOV.U32 R27, RZ, RZ, R22 ;  /* 0x000000ffff1b4224 */ /* 0x000fe400078e0016 */
[----:B------:R-:W-:-:S05]  /*21a0*/  @P6 IMAD.MOV.U32 R27, RZ, RZ, R23 ;  /* 0x000000ffff1b6224 */ /* 0x000fca00078e0017 */
[----:B------:R-:W-:-:S07]  /*21b0*/  SHF.L.W.U32.HI R28, R27, R10, R28 ;  /* 0x0000000a1b1c7219 */ /* 0x000fce0000010e1c */
.L_x_33:
[----:B------:R-:W-:Y:S05]  /*21c0*/  BSYNC.RECONVERGENT B3 ;  /* 0x0000000000037941 */ /* 0x000fea0003800200 */
.L_x_32:
[C---:B------:R-:W-:Y:S01]  /*21d0*/  SHF.L.W.U32.HI R27, R28.reuse, 0x2, R11 ;  /* 0x000000021c1b7819 */ /* 0x040fe20000010e0b */
[----:B------:R-:W-:Y:S01]  /*21e0*/  IMAD.SHL.U32 R28, R28, 0x4, RZ ;  /* 0x000000041c1c7824 */ /* 0x000fe200078e00ff */
[----:B------:R-:W-:Y:S01]  /*21f0*/  UMOV UR6, 0x54442d19 ;  /* 0x54442d1900067882 */ /* 0x000fe20000000000 */
[----:B------:R-:W-:Y:S01]  /*2200*/  UMOV UR7, 0x3bf921fb ;  /* 0x3bf921fb00077882 */ /* 0x000fe20000000000 */
[----:B------:R-:W-:Y:S02]  /*2210*/  LOP3.LUT R10, R27, R14, RZ, 0x3c, !PT ;  /* 0x0000000e1b0a7212 */ /* 0x000fe400078e3cff */
[----:B------:R-:W-:Y:S02]  /*2220*/  SHF.R.S32.HI R24, RZ, 0x1f, R27 ;  /* 0x0000001fff187819 */ /* 0x000fe4000001141b */
[----:B------:R-:W-:Y:S02]  /*2230*/  ISETP.GE.AND P1, PT, R10, RZ, PT ;  /* 0x000000ff0a00720c */ /* 0x000fe40003f26270 */
[----:B------:R-:W-:-:S02]  /*2240*/  SHF.R.U32.HI R10, RZ, 0x1e, R11 ;  /* 0x0000001eff0a7819 */ /* 0x000fc4000001160b */
[C---:B------:R-:W-:Y:S02]  /*2250*/  LOP3.LUT R11, R24.reuse, R27, RZ, 0x3c, !PT ;  /* 0x0000001b180b7212 */ /* 0x040fe400078e3cff */
[----:B------:R-:W-:Y:S02]  /*2260*/  LEA.HI R23, R27, R10, RZ, 0x1 ;  /* 0x0000000a1b177211 */ /* 0x000fe400078f08ff */
[----:B------:R-:W-:Y:S02]  /*2270*/  LOP3.LUT R10, R24, R28, RZ, 0x3c, !PT ;  /* 0x0000001c180a7212 */ /* 0x000fe400078e3cff */
[----:B------:R-:W-:Y:S01]  /*2280*/  ISETP.GE.AND P0, PT, R14, RZ, PT ;  /* 0x000000ff0e00720c */ /* 0x000fe20003f06270 */
[----:B------:R-:W-:-:S03]  /*2290*/  IMAD.MOV R24, RZ, RZ, -R23 ;  /* 0x000000ffff187224 */ /* 0x000fc600078e0a17 */
[----:B------:R-:W0:Y:S09]  /*22a0*/  I2F.F64.S64 R10, R10 ;  /* 0x0000000a000a7312 */ /* 0x000e320000301c00 */
[----:B------:R-:W-:Y:S01]  /*22b0*/  @!P0 MOV R23, R24 ;  /* 0x0000001800178202 */ /* 0x000fe20000000f00 */
[----:B0-----:R-:W-:-:S10]  /*22c0*/  DMUL R28, R10, UR6 ;  /* 0x000000060a1c7c28 */ /* 0x001fd40008000000 */
[----:B------:R-:W0:Y:S02]  /*22d0*/  F2F.F32.F64 R28, R28 ;  /* 0x0000001c001c7310 */ /* 0x000e240000301000 */
[----:B0-----:R-:W-:Y:S01]  /*22e0*/  FSEL R24, -R28, R28, !P1 ;  /* 0x0000001c1c187208 */ /* 0x001fe20004800100 */
[----:B------:R-:W-:Y:S06]  /*22f0*/  BRA `(.L_x_29) ;  /* 0x0000000000087947 */ /* 0x000fec0003800000 */
.L_x_30:
[----:B------:R-:W-:Y:S01]  /*2300*/  FMUL R24, RZ, R14 ;  /* 0x0000000eff187220 */ /* 0x000fe20000400000 */
[----:B------:R-:W-:-:S07]  /*2310*/  IMAD.MOV.U32 R23, RZ, RZ, RZ ;  /* 0x000000ffff177224 */ /* 0x000fce00078e00ff */
.L_x_29:
[----:B------:R-:W-:Y:S05]  /*2320*/  BSYNC.RECONVERGENT B2 ;  /* 0x0000000000027941 */ /* 0x000fea0003800200 */
.L_x_28:
[C---:B------:R-:W-:Y:S01]  /*2330*/  VIADD R10, R23.reuse, 0x1 ;  /* 0x00000001170a7836 */ /* 0x040fe20000000000 */
[----:B------:R-:W-:Y:S01]  /*2340*/  LOP3.LUT R11, R23, 0x1, RZ, 0xc0, !PT ;  /* 0x00000001170b7812 */ /* 0x000fe200078ec0ff */
[----:B------:R-:W-:Y:S02]  /*2350*/  IMAD.MOV.U32 R28, RZ, RZ, 0x3c0885e4 ;  /* 0x3c0885e4ff1c7424 */ /* 0x000fe400078e00ff */
[----:B------:R-:W-:Y:S01]  /*2360*/  HFMA2 R23, -RZ, RZ, 1.541015625, -0.052001953125 ;  /* 0x3e2aaaa8ff177431 */ /* 0x000fe200000001ff */
[----:B------:R-:W-:Y:S01]  /*2370*/  BSSY.RECONVERGENT B2, `(.L_x_34) ;  /* 0x000006c000027945 */ /* 0x000fe20003800200 */
[----:B------:R-:W-:Y:S01]  /*2380*/  ISETP.NE.U32.AND P0, PT, R11, 0x1, PT ;  /* 0x000000010b00780c */ /* 0x000fe20003f05070 */
[----:B------:R-:W-:Y:S01]  /*2390*/  FMUL R11, R24, R24 ;  /* 0x00000018180b7220 */ /* 0x000fe20000400000 */
[----:B------:R-:W-:Y:S01]  /*23a0*/  LOP3.LUT P1, RZ, R10, 0x2, RZ, 0xc0, !PT ;  /* 0x000000020aff7812 */ /* 0x000fe2000782c0ff */
[----:B------:R-:W-:Y:S01]  /*23b0*/  IMAD.MOV.U32 R10, RZ, RZ, 0x37cbac00 ;  /* 0x37cbac00ff0a7424 */ /* 0x000fe200078e00ff */
[----:B------:R-:W-:-:S02]  /*23c0*/  FSEL R28, R28, 0.041666727513074874878, !P0 ;  /* 0x3d2aaabb1c1c7808 */ /* 0x000fc40004000000 */
[----:B------:R-:W-:Y:S01]  /*23d0*/  FSEL R24, R24, 1, !P0 ;  /* 0x3f80000018187808 */ /* 0x000fe20004000000 */
[----:B------:R-:W-:-:S05]  /*23e0*/  FFMA R10, R11, R10, -0.0013887860113754868507 ;  /* 0xbab607ed0b0a7423 */ /* 0x000fca000000000a */
[----:B------:R-:W-:-:S05]  /*23f0*/  FSEL R10, R10, -0.00019574658654164522886, P0 ;  /* 0xb94d41530a0a7808 */ /* 0x000fca0000000000 */
[----:B------:R-:W-:Y:S01]  /*2400*/  FFMA R10, R11, R10, R28 ;  /* 0x0000000a0b0a7223 */ /* 0x000fe2000000001c */
[----:B------:R-:W-:-:S05]  /*2410*/  FSEL R28, -R23, -0.4999999701976776123, !P0 ;  /* 0xbeffffff171c7808 */ /* 0x000fca0004000100 */
[C---:B------:R-:W-:Y:S01]  /*2420*/  FFMA R10, R11.reuse, R10, R28 ;  /* 0x0000000a0b0a7223 */ /* 0x040fe2000000001c */
[----:B------:R-:W-:-:S04]  /*2430*/  FFMA R11, R11, R24, RZ ;  /* 0x000000180b0b7223 */ /* 0x000fc800000000ff */
[----:B------:R-:W-:-:S04]  /*2440*/  FFMA R24, R11, R10, R24 ;  /* 0x0000000a0b187223 */ /* 0x000fc80000000018 */
[----:B------:R-:W-:Y:S01]  /*2450*/  @P1 FADD R24, RZ, -R24 ;  /* 0x80000018ff181221 */ /* 0x000fe20000000000 */
[----:B------:R-:W-:Y:S06]  /*2460*/  @!P5 BRA `(.L_x_35) ;  /* 0x000000040070d947 */ /* 0x000fec0003800000 */
[----:B------:R-:W-:-:S13]  /*2470*/  FSETP.NEU.AND P0, PT, |R14|, +INF , PT ;  /* 0x7f8000000e00780b */ /* 0x000fda0003f0d200 */
[----:B------:R-:W-:Y:S05]  /*2480*/  @!P0 BRA `(.L_x_36) ;  /* 0x0000000400608947 */ /* 0x000fea0003800000 */
[----:B------:R-:W-:Y:S01]  /*2490*/  IMAD.SHL.U32 R26, R14, 0x100, RZ ;  /* 0x000001000e1a7824 */ /* 0x000fe200078e00ff */
[----:B------:R-:W-:Y:S01]  /*24a0*/  UMOV UR6, URZ ;  /* 0x000000ff00067c82 */ /* 0x000fe20008000000 */
[----:B------:R-:W-:Y:S02]  /*24b0*/  IMAD.MOV.U32 R27, RZ, RZ, RZ ;  /* 0x000000ffff1b7224 */ /* 0x000fe400078e00ff */
[----:B------:R-:W-:Y:S01]  /*24c0*/  IMAD.MOV.U32 R25, RZ, RZ, RZ ;  /* 0x000000ffff197224 */ /* 0x000fe200078e00ff */
[----:B------:R-:W-:-:S07]  /*24d0*/  LOP3.LUT R26, R26, 0x80000000, RZ, 0xfc, !PT ;  /* 0x800000001a1a7812 */ /* 0x000fce00078efcff */
.L_x_37:
[----:B------:R-:W0:Y:S02]  /*24e0*/  LDC.64 R10, c[0x4][RZ] ;  /* 0x01000000ff0a7b82 */ /* 0x000e240000000a00 */
[----:B0-----:R-:W-:-:S05]  /*24f0*/  IMAD.WIDE.U32 R28, R25, 0x4, R10 ;  /* 0x00000004191c7825 */ /* 0x001fca00078e000a */
[----:B------:R-:W2:Y:S02]  /*2500*/  LDG.E.CONSTANT R11, desc[UR8][R28.64] ;  /* 0x000000081c0b7981 */ /* 0x000ea4000c1e9900 */
[----:B--2---:R-:W-:-:S03]  /*2510*/  IMAD.WIDE.U32 R10, R11, R26, RZ ;  /* 0x0000001a0b0a7225 */ /* 0x004fc600078e00ff */
[----:B------:R-:W-:Y:S01]  /*2520*/  IADD3 R28, P0, PT, R10, R27, RZ ;  /* 0x0000001b0a1c7210 */ /* 0x000fe20007f1e0ff */
[C---:B------:R-:W-:Y:S01]  /*2530*/  IMAD.SHL.U32 R10, R25.reuse, 0x4, RZ ;  /* 0x00000004190a7824 */ /* 0x040fe200078e00ff */
[----:B------:R-:W-:Y:S02]  /*2540*/  IADD3 R25, PT, PT, R25, 0x1, RZ ;  /* 0x0000000119197810 */ /* 0x000fe40007ffe0ff */
[----:B------:R-:W-:Y:S02]  /*2550*/  IADD3.X R27, PT, PT, R11, UR6, RZ, P0, !PT ;  /* 0x000000060b1b7c10 */ /* 0x000fe400087fe4ff */
[----:B------:R-:W-:Y:S02]  /*2560*/  ISETP.NE.AND P0, PT, R25, 0x6, PT ;  /* 0x000000061900780c */ /* 0x000fe40003f05270 */
[C---:B------:R-:W-:Y:S02]  /*2570*/  ISETP.EQ.AND P1, PT, R10.reuse, RZ, PT ;  /* 0x000000ff0a00720c */ /* 0x040fe40003f22270 */
[----:B------:R-:W-:-:S02]  /*2580*/  ISETP.EQ.AND P2, PT, R10, 0x4, PT ;  /* 0x000000040a00780c */ /* 0x000fc40003f42270 */
[C---:B------:R-:W-:Y:S02]  /*2590*/  ISETP.EQ.AND P3, PT, R10.reuse, 0x8, PT ;  /* 0x000000080a00780c */ /* 0x040fe40003f62270 */
[C---:B------:R-:W-:Y:S02]  /*25a0*/  ISETP.EQ.AND P4, PT, R10.reuse, 0xc, PT ;  /* 0x0000000c0a00780c */ /* 0x040fe40003f82270 */
[C---:B------:R-:W-:Y:S02]  /*25b0*/  ISETP.EQ.AND P5, PT, R10.reuse, 0x10, PT ;  /* 0x000000100a00780c */ /* 0x040fe40003fa2270 */
[----:B------:R-:W-:-:S03]  /*25c0*/  ISETP.EQ.AND P6, PT, R10, 0x14, PT ;  /* 0x000000140a00780c */ /* 0x000fc60003fc2270 */
[--C-:B------:R-:W-:Y:S02]  /*25d0*/  @P1 IMAD.MOV.U32 R16, RZ, RZ, R28.reuse ;  /* 0x000000ffff101224 */ /* 0x100fe400078e001c */
[--C-:B------:R-:W-:Y:S02]  /*25e0*/  @P2 IMAD.MOV.U32 R18, RZ, RZ, R28.reuse ;  /* 0x000000ffff122224 */ /* 0x100fe400078e001c */
[--C-:B------:R-:W-:Y:S02]  /*25f0*/  @P3 IMAD.MOV.U32 R19, RZ, RZ, R28.reuse ;  /* 0x000000ffff133224 */ /* 0x100fe400078e001c */
[--C-:B------:R-:W-:Y:S02]  /*2600*/  @P4 IMAD.MOV.U32 R20, RZ, RZ, R28.reuse ;  /* 0x000000ffff144224 */ /* 0x100fe400078e001c */
[----:B------:R-:W-:Y:S02]  /*2610*/  @P5 MOV R21, R28 ;  /* 0x0000001c00155202 */ /* 0x000fe40000000f00 */
[----:B------:R-:W-:Y:S01]  /*2620*/  @P6 IMAD.MOV.U32 R22, RZ, RZ, R28 ;  /* 0x000000ffff166224 */ /* 0x000fe200078e001c */
[----:B------:R-:W-:Y:S06]  /*2630*/  @P0 BRA `(.L_x_37) ;  /* 0xfffffffc00a80947 */ /* 0x000fec000383ffff */
        /* <DEDUP_REMOVED lines=12> */
[----:B------:R-:W-:-:S03]  /*2700*/  ISETP.EQ.AND P5, PT, R26, 0x4, PT ;  /* 0x000000041a00780c */ /* 0x000fc60003fa2270 */
[----:B------:R-:W-:Y:S01]  /*2710*/  @P3 IMAD.MOV.U32 R10, RZ, RZ, R16 ;  /* 0x000000ffff0a3224 */ /* 0x000fe200078e0010 */
[C---:B------:R-:W-:Y:S01]  /*2720*/  ISETP.EQ.AND P3, PT, R26.reuse, -0x4, PT ;  /* 0xfffffffc1a00780c */ /* 0x040fe20003f62270 */
[--C-:B------:R-:W-:Y:S01]  /*2730*/  @P4 IMAD.MOV.U32 R10, RZ, RZ, R18.reuse ;  /* 0x000000ffff0a4224 */ /* 0x100fe200078e0012 */
[----:B------:R-:W-:Y:S01]  /*2740*/  @P4 MOV R25, R16 ;  /* 0x0000001000194202 */ /* 0x000fe20000000f00 */
[----:B------:R-:W-:Y:S01]  /*2750*/  @P2 IMAD.MOV.U32 R25, RZ, RZ, R18 ;  /* 0x000000ffff192224 */ /* 0x000fe200078e0012 */
[----:B------:R-:W-:Y:S01]  /*2760*/  ISETP.EQ.AND P4, PT, R26, RZ, PT ;  /* 0x000000ff1a00720c */ /* 0x000fe20003f82270 */
[--C-:B------:R-:W-:Y:S01]  /*2770*/  @P2 IMAD.MOV.U32 R10, RZ, RZ, R19.reuse ;  /* 0x000000ffff0a2224 */ /* 0x100fe200078e0013 */
[----:B------:R-:W-:Y:S01]  /*2780*/  @P1 MOV R10, R20 ;  /* 0x00000014000a1202 */ /* 0x000fe20000000f00 */
[----:B------:R-:W-:Y:S02]  /*2790*/  @P1 IMAD.MOV.U32 R25, RZ, RZ, R19 ;  /* 0x000000ffff191224 */ /* 0x000fe400078e0013 */
[----:B------:R-:W-:-:S02]  /*27a0*/  @P0 IMAD.MOV.U32 R25, RZ, RZ, R20 ;  /* 0x000000ffff190224 */ /* 0x000fc400078e0014 */
[--C-:B------:R-:W-:Y:S02]  /*27b0*/  @P0 IMAD.MOV.U32 R10, RZ, RZ, R21.reuse ;  /* 0x000000ffff0a0224 */ /* 0x100fe400078e0015 */
[----:B------:R-:W-:Y:S02]  /*27c0*/  @P3 IMAD.MOV.U32 R25, RZ, RZ, R21 ;  /* 0x000000ffff193224 */ /* 0x000fe400078e0015 */
[----:B------:R-:W-:Y:S02]  /*27d0*/  @P3 IMAD.MOV.U32 R10, RZ, RZ, R22 ;  /* 0x000000ffff0a3224 */ /* 0x000fe400078e0016 */
[----:B------:R-:W-:Y:S01]  /*27e0*/  @P4 MOV R25, R22 ;  /* 0x0000001600194202 */ /* 0x000fe20000000f00 */
[--C-:B------:R-:W-:Y:S02]  /*27f0*/  @P4 IMAD.MOV.U32 R10, RZ, RZ, R27.reuse ;  /* 0x000000ffff0a4224 */ /* 0x100fe400078e001b */
[----:B------:R-:W-:Y:S01]  /*2800*/  @P5 IMAD.MOV.U32 R25, RZ, RZ, R27 ;  /* 0x000000ffff195224 */ /* 0x000fe200078e001b */
[----:B------:R-:W-:Y:S06]  /*2810*/  @!P6 BRA `(.L_x_39) ;  /* 0x00000000002ce947 */ /* 0x000fec0003800000 */
[----:B------:R-:W-:Y:S01]  /*2820*/  ISETP.EQ.AND P6, PT, R26, 0x8, PT ;  /* 0x000000081a00780c */ /* 0x000fe20003fc2270 */
[----:B------:R-:W-:Y:S01]  /*2830*/  @P2 IMAD.MOV.U32 R26, RZ, RZ, R16 ;  /* 0x000000ffff1a2224 */ /* 0x000fe200078e0010 */
[----:B------:R-:W-:Y:S01]  /*2840*/  LOP3.LUT R11, R11, 0x1f, RZ, 0xc0, !PT ;  /* 0x0000001f0b0b7812 */ /* 0x000fe200078ec0ff */
[----:B------:R-:W-:Y:S01]  /*2850*/  @P1 IMAD.MOV.U32 R26, RZ, RZ, R18 ;  /* 0x000000ffff1a1224 */ /* 0x000fe200078e0012 */
[----:B------:R-:W-:Y:S01]  /*2860*/  @P0 MOV R26, R19 ;  /* 0x00000013001a0202 */ /* 0x000fe20000000f00 */
[----:B------:R-:W-:Y:S01]  /*2870*/  @P3 IMAD.MOV.U32 R26, RZ, RZ, R20 ;  /* 0x000000ffff1a3224 */ /* 0x000fe200078e0014 */
[----:B------:R-:W-:Y:S01]  /*2880*/  SHF.L.W.U32.HI R10, R25, R11, R10 ;  /* 0x0000000b190a7219 */ /* 0x000fe20000010e0a */
[----:B------:R-:W-:Y:S02]  /*2890*/  @P4 IMAD.MOV.U32 R26, RZ, RZ, R21 ;  /* 0x000000ffff1a4224 */ /* 0x000fe400078e0015 */
[----:B------:R-:W-:-:S04]  /*28a0*/  @P5 IMAD.MOV.U32 R26, RZ, RZ, R22 ;  /* 0x000000ffff1a5224 */ /* 0x000fc800078e0016 */
[----:B------:R-:W-:-:S05]  /*28b0*/  @P6 IMAD.MOV.U32 R26, RZ, RZ, R27 ;  /* 0x000000ffff1a6224 */ /* 0x000fca00078e001b */
[----:B------:R-:W-:-:S07]  /*28c0*/  SHF.L.W.U32.HI R25, R26, R11, R25 ;  /* 0x0000000b1a197219 */ /* 0x000fce0000010e19 */
.L_x_39:
[----:B------:R-:W-:Y:S05]  /*28d0*/  BSYNC.RECONVERGENT B3 ;  /* 0x0000000000037941 */ /* 0x000fea0003800200 */
.L_x_38:
[C-C-:B------:R-:W-:Y:S01]  /*28e0*/  SHF.L.W.U32.HI R11, R25.reuse, 0x2, R10.reuse ;  /* 0x00000002190b7819 */ /* 0x140fe20000010e0a */
[----:B------:R-:W-:Y:S01]  /*28f0*/  UMOV UR6, 0x54442d19 ;  /* 0x54442d1900067882 */ /* 0x000fe20000000000 */
[----:B------:R-:W-:Y:S01]  /*2900*/  SHF.R.U32.HI R28, RZ, 0x1e, R10 ;  /* 0x0000001eff1c7819 */ /* 0x000fe2000001160a */
[----:B------:R-:W-:Y:S01]  /*2910*/  UMOV UR7, 0x3bf921fb ;  /* 0x3bf921fb00077882 */ /* 0x000fe20000000000 */
[----:B------:R-:W-:Y:S02]  /*2920*/  SHF.L.U32 R10, R25, 0x2, RZ ;  /* 0x00000002190a7819 */ /* 0x000fe400000006ff */
[----:B------:R-:W-:Y:S02]  /*2930*/  SHF.R.S32.HI R26, RZ, 0x1f, R11 ;  /* 0x0000001fff1a7819 */ /* 0x000fe4000001140b */
[----:B------:R-:W-:Y:S02]  /*2940*/  ISETP.GE.AND P1, PT, R14, RZ, PT ;  /* 0x000000ff0e00720c */ /* 0x000fe40003f26270 */
[----:B------:R-:W-:-:S02]  /*2950*/  LOP3.LUT R14, R11, R14, RZ, 0x3c, !PT ;  /* 0x0000000e0b0e7212 */ /* 0x000fc400078e3cff */
[----:B------:R-:W-:Y:S02]  /*2960*/  LEA.HI R25, R11, R28, RZ, 0x1 ;  /* 0x0000001c0b197211 */ /* 0x000fe400078f08ff */
[C---:B------:R-:W-:Y:S02]  /*2970*/  LOP3.LUT R11, R26.reuse, R11, RZ, 0x3c, !PT ;  /* 0x0000000b1a0b7212 */ /* 0x040fe400078e3cff */
[----:B------:R-:W-:Y:S02]  /*2980*/  LOP3.LUT R10, R26, R10, RZ, 0x3c, !PT ;  /* 0x0000000a1a0a7212 */ /* 0x000fe400078e3cff */
[----:B------:R-:W-:Y:S01]  /*2990*/  ISETP.GE.AND P0, PT, R14, RZ, PT ;  /* 0x000000ff0e00720c */ /* 0x000fe20003f06270 */
[----:B------:R-:W-:-:S03]  /*29a0*/  IMAD.MOV R14, RZ, RZ, -R25 ;  /* 0x000000ffff0e7224 */ /* 0x000fc600078e0a19 */
[----:B------:R-:W0:Y:S01]  /*29b0*/  I2F.F64.S64 R10, R10 ;  /* 0x0000000a000a7312 */ /* 0x000e220000301c00 */
[----:B------:R-:W-:Y:S01]  /*29c0*/  @!P1 IMAD.MOV.U32 R25, RZ, RZ, R14 ;  /* 0x000000ffff199224 */ /* 0x000fe200078e000e */
[----:B0-----:R-:W-:-:S10]  /*29d0*/  DMUL R28, R10, UR6 ;  /* 0x000000060a1c7c28 */ /* 0x001fd40008000000 */
[----:B------:R-:W0:Y:S02]  /*29e0*/  F2F.F32.F64 R28, R28 ;  /* 0x0000001c001c7310 */ /* 0x000e240000301000 */
[----:B0-----:R-:W-:Y:S01]  /*29f0*/  FSEL R26, -R28, R28, !P0 ;  /* 0x0000001c1c1a7208 */ /* 0x001fe20004000100 */
[----:B------:R-:W-:Y:S06]  /*2a00*/  BRA `(.L_x_35) ;  /* 0x0000000000087947 */ /* 0x000fec0003800000 */
.L_x_36:
[----:B------:R-:W-:Y:S01]  /*2a10*/  FMUL R26, RZ, R14 ;  /* 0x0000000eff1a7220 */ /* 0x000fe20000400000 */
[----:B------:R-:W-:-:S07]  /*2a20*/  IMAD.MOV.U32 R25, RZ, RZ, RZ ;  /* 0x000000ffff197224 */ /* 0x000fce00078e00ff */
.L_x_35:
[----:B------:R-:W-:Y:S05]  /*2a30*/  BSYNC.RECONVERGENT B2 ;  /* 0x0000000000027941 */ /* 0x000fea0003800200 */
.L_x_34:
[----:B------:R-:W-:Y:S01]  /*2a40*/  LOP3.LUT R14, R25, 0x1, RZ, 0xc0, !PT ;  /* 0x00000001190e7812 */ /* 0x000fe200078ec0ff */
[----:B------:R-:W-:Y:S02]  /*2a50*/  IMAD.MOV.U32 R10, RZ, RZ, 0x37cbac00 ;  /* 0x37cbac00ff0a7424 */ /* 0x000fe400078e00ff */
[----:B------:R-:W-:Y:S01]  /*2a60*/  FMUL R11, R26, R26 ;  /* 0x0000001a1a0b7220 */ /* 0x000fe20000400000 */
[----:B------:R-:W-:-:S03]  /*2a70*/  ISETP.NE.U32.AND P0, PT, R14, 0x1, PT ;  /* 0x000000010e00780c */ /* 0x000fc60003f05070 */
[----:B------:R-:W-:Y:S01]  /*2a80*/  FFMA R10, R11, R10, -0.0013887860113754868507 ;  /* 0xbab607ed0b0a7423 */ /* 0x000fe2000000000a */
[----:B------:R-:W-:Y:S02]  /*2a90*/  MOV R14, 0x3c0885e4 ;  /* 0x3c0885e4000e7802 */ /* 0x000fe40000000f00 */
[----:B------:R-:W-:Y:S02]  /*2aa0*/  FSEL R23, -R23, -0.4999999701976776123, P0 ;  /* 0xbeffffff17177808 */ /* 0x000fe40000000100 */
[----:B------:R-:W-:Y:S02]  /*2ab0*/  FSEL R10, R10, -0.00019574658654164522886, !P0 ;  /* 0xb94d41530a0a7808 */ /* 0x000fe40004000000 */
[----:B------:R-:W-:Y:S02]  /*2ac0*/  FSEL R14, R14, 0.041666727513074874878, P0 ;  /* 0x3d2aaabb0e0e7808 */ /* 0x000fe40000000000 */
[----:B------:R-:W-:Y:S02]  /*2ad0*/  FSEL R26, R26, 1, P0 ;  /* 0x3f8000001a1a7808 */ /* 0x000fe40000000000 */
[----:B------:R-:W-:Y:S01]  /*2ae0*/  LOP3.LUT P0, RZ, R25, 0x2, RZ, 0xc0, !PT ;  /* 0x0000000219ff7812 */ /* 0x000fe2000780c0ff */
[----:B------:R-:W-:-:S04]  /*2af0*/  FFMA R10, R11, R10, R14 ;  /* 0x0000000a0b0a7223 */ /* 0x000fc8000000000e */
[C---:B------:R-:W-:Y:S01]  /*2b00*/  FFMA R10, R11.reuse, R10, R23 ;  /* 0x0000000a0b0a7223 */ /* 0x040fe20000000017 */
[----:B------:R-:W-:-:S04]  /*2b10*/  FFMA R11, R11, R26, RZ ;  /* 0x0000001a0b0b7223 */ /* 0x000fc800000000ff */
[----:B------:R-:W-:Y:S02]  /*2b20*/  FFMA R14, R11, R10, R26 ;  /* 0x0000000a0b0e7223 */ /* 0x000fe4000000001a */
[----:B------:R-:W0:Y:S02]  /*2b30*/  LDC.64 R26, c[0x0][0x398] ;  /* 0x0000e600ff1a7b82 */ /* 0x000e240000000a00 */
[----:B------:R-:W-:-:S04]  /*2b40*/  @P0 FADD R14, RZ, -R14 ;  /* 0x8000000eff0e0221 */ /* 0x000fc80000000000 */
[C---:B-----5:R-:W-:Y:S01]  /*2b50*/  FMUL R23, R17.reuse, R14 ;  /* 0x0000000e11177220 */ /* 0x060fe20000400000 */
[----:B------:R-:W-:Y:S01]  /*2b60*/  FMUL R17, R17, R24 ;  /* 0x0000001811117220 */ /* 0x000fe20000400000 */
[----:B------:R-:W1:Y:S02]  /*2b70*/  LDC.64 R10, c[0x0][0x3a0] ;  /* 0x0000e800ff0a7b82 */ /* 0x000e640000000a00 */
[----:B------:R-:W-:Y:S01]  /*2b80*/  FMUL R28, R23, R0 ;  /* 0x00000000171c7220 */ /* 0x000fe20000400000 */
[----:B------:R-:W-:-:S03]  /*2b90*/  FMUL R23, R14, R7 ;  /* 0x000000070e177220 */ /* 0x000fc60000400000 */
[----:B------:R-:W-:Y:S01]  /*2ba0*/  FFMA R17, R17, R7, -R28 ;  /* 0x0000000711117223 */ /* 0x000fe2000000081c */
[----:B------:R-:W-:-:S03]  /*2bb0*/  FFMA R23, R24, R0, R23 ;  /* 0x0000000018177223 */ /* 0x000fc60000000017 */
[C---:B------:R-:W-:Y:S01]  /*2bc0*/  FMUL R17, R8.reuse, R17 ;  /* 0x0000001108117220 */ /* 0x040fe20000400000 */
[----:B------:R-:W-:Y:S01]  /*2bd0*/  FMUL R23, R8, R23 ;  /* 0x0000001708177220 */ /* 0x000fe20000400000 */
[----:B0-----:R-:W-:-:S05]  /*2be0*/  IMAD.WIDE R26, R13, 0x4, R26 ;  /* 0x000000040d1a7825 */ /* 0x001fca00078e021a */
[----:B------:R0:W-:Y:S01]  /*2bf0*/  REDG.E.ADD.F32.FTZ.RN.STRONG.GPU desc[UR8][R26.64], R17 ;  /* 0x000000111a0079a6 */ /* 0x0001e2000c12f308 */
[----:B-1----:R-:W-:-:S05]  /*2c00*/  IMAD.WIDE R10, R15, 0x4, R10 ;  /* 0x000000040f0a7825 */ /* 0x002fca00078e020a */
[----:B------:R0:W-:Y:S02]  /*2c10*/  REDG.E.ADD.F32.FTZ.RN.STRONG.GPU desc[UR8][R10.64], R23 ;  /* 0x000000170a0079a6 */ /* 0x0001e4000c12f308 */
.L_x_27:
[----:B------:R-:W-:Y:S05]  /*2c20*/  BSYNC.RECONVERGENT B0 ;  /* 0x0000000000007941 */ /* 0x000fea0003800200 */
.L_x_26:
[----:B------:R-:W1:Y:S01]  /*2c30*/  LDCU UR6, c[0x0][0x3bc] ;  /* 0x00007780ff0677ac */ /* 0x000e620008000800 */
[----:B------:R-:W-:-:S05]  /*2c40*/  VIADD R12, R12, 0x1 ;  /* 0x000000010c0c7836 */ /* 0x000fca0000000000 */
[----:B-1----:R-:W-:-:S13]  /*2c50*/  ISETP.NE.AND P0, PT, R12, UR6, PT ;  /* 0x000000060c007c0c */ /* 0x002fda000bf05270 */
[----:B------:R-:W-:Y:S05]  /*2c60*/  @P0 BRA `(.L_x_40) ;  /* 0xffffffec00bc0947 */ /* 0x000fea000383ffff */
.L_x_25:
[----:B------:R-:W-:Y:S05]  /*2c70*/  BSYNC.RECONVERGENT B1 ;  /* 0x0000000000017941 */ /* 0x000fea0003800200 */
.L_x_24:
[----:B------:R-:W1:Y:S01]  /*2c80*/  LDCU UR6, c[0x0][0x3bc] ;  /* 0x00007780ff0677ac */ /* 0x000e620008000800 */
[----:B------:R-:W-:-:S04]  /*2c90*/  UIADD3 UR5, UPT, UPT, UR5, 0x1, URZ ;  /* 0x0000000105057890 */ /* 0x000fc8000fffe0ff */
[----:B-1----:R-:W-:-:S09]  /*2ca0*/  UISETP.NE.AND UP0, UPT, UR5, UR6, UPT ;  /* 0x000000060500728c */ /* 0x002fd2000bf05270 */
[----:B------:R-:W-:Y:S05]  /*2cb0*/  BRA.U UP0, `(.L_x_41) ;  /* 0xffffffed00747547 */ /* 0x000fea000b83ffff */
[----:B------:R-:W1:Y:S01]  /*2cc0*/  LDCU UR5, c[0x0][0x3ac] ;  /* 0x00007580ff0577ac */ /* 0x000e620008000800 */
[----:B------:R-:W-:-:S04]  /*2cd0*/  UIADD3 UR4, UPT, UPT, UR4, 0x1, URZ ;  /* 0x0000000104047890 */ /* 0x000fc8000fffe0ff */
[----:B-1----:R-:W-:-:S09]  /*2ce0*/  UISETP.NE.AND UP0, UPT, UR4, UR5, UPT ;  /* 0x000000050400728c */ /* 0x002fd2000bf05270 */
[----:B------:R-:W-:Y:S05]  /*2cf0*/  BRA.U UP0, `(.L_x_42) ;  /* 0xffffffed00607547 */ /* 0x000fea000b83ffff */
[----:B------:R-:W-:Y:S05]  /*2d00*/  EXIT ;  /* 0x000000000000794d */ /* 0x000fea0003800000 */
        .weak           $__internal_0_$__cuda_sm3x_div_rn_noftz_f32_slowpath
        .type           $__internal_0_$__cuda_sm3x_div_rn_noftz_f32_slowpath,@function
        .size           $__internal_0_$__cuda_sm3x_div_rn_noftz_f32_slowpath,(.L_x_85 - $__internal_0_$__cuda_sm3x_div_rn_noftz_f32_slowpath)
$__internal_0_$__cuda_sm3x_div_rn_noftz_f32_slowpath:
[----:B------:R-:W-:Y:S01]  /*2d10*/  SHF.R.U32.HI R11, RZ, 0x17, R10 ;  /* 0x00000017ff0b7819 */ /* 0x000fe2000001160a */
[----:B------:R-:W-:Y:S01]  /*2d20*/  BSSY.RECONVERGENT B1, `(.L_x_43) ;  /* 0x0000062000017945 */ /* 0x000fe20003800200 */
[----:B------:R-:W-:Y:S02]  /*2d30*/  SHF.R.U32.HI R13, RZ, 0x17, R7 ;  /* 0x00000017ff0d7819 */ /* 0x000fe40000011607 */
[----:B------:R-:W-:Y:S02]  /*2d40*/  LOP3.LUT R11, R11, 0xff, RZ, 0xc0, !PT ;  /* 0x000000ff0b0b7812 */ /* 0x000fe400078ec0ff */
[----:B------:R-:W-:-:S03]  /*2d50*/  LOP3.LUT R24, R13, 0xff, RZ, 0xc0, !PT ;  /* 0x000000ff0d187812 */ /* 0x000fc600078ec0ff */
[----:B------:R-:W-:Y:S02]  /*2d60*/  VIADD R15, R11, 0xffffffff ;  /* 0xffffffff0b0f7836 */ /* 0x000fe40000000000 */
[----:B------:R-:W-:-:S03]  /*2d70*/  VIADD R14, R24, 0xffffffff ;  /* 0xffffffff180e7836 */ /* 0x000fc60000000000 */
[----:B------:R-:W-:-:S04]  /*2d80*/  ISETP.GT.U32.AND P0, PT, R15, 0xfd, PT ;  /* 0x000000fd0f00780c */ /* 0x000fc80003f04070 */
[----:B------:R-:W-:-:S13]  /*2d90*/  ISETP.GT.U32.OR P0, PT, R14, 0xfd, P0 ;  /* 0x000000fd0e00780c */ /* 0x000fda0000704470 */
[----:B------:R-:W-:Y:S01]  /*2da0*/  @!P0 IMAD.MOV.U32 R13, RZ, RZ, RZ ;  /* 0x000000ffff0d8224 */ /* 0x000fe200078e00ff */
[----:B------:R-:W-:Y:S06]  /*2db0*/  @!P0 BRA `(.L_x_44) ;  /* 0x00000000005c8947 */ /* 0x000fec0003800000 */
[----:B------:R-:W-:Y:S02]  /*2dc0*/  FSETP.GTU.FTZ.AND P0, PT, |R7|, +INF , PT ;  /* 0x7f8000000700780b */ /* 0x000fe40003f1c200 */
[----:B------:R-:W-:-:S04]  /*2dd0*/  FSETP.GTU.FTZ.AND P1, PT, |R10|, +INF , PT ;  /* 0x7f8000000a00780b */ /* 0x000fc80003f3c200 */
[----:B------:R-:W-:-:S13]  /*2de0*/  PLOP3.LUT P0, PT, P0, P1, PT, 0xf8, 0x8f ;  /* 0x00000000008f781c */ /* 0x000fda0000703f70 */
[----:B------:R-:W-:Y:S05]  /*2df0*/  @P0 BRA `(.L_x_45) ;  /* 0x00000004004c0947 */ /* 0x000fea0003800000 */
[----:B------:R-:W-:-:S13]  /*2e00*/  LOP3.LUT P0, RZ, R10, 0x7fffffff, R7, 0xc8, !PT ;  /* 0x7fffffff0aff7812 */ /* 0x000fda000780c807 */
[----:B------:R-:W-:Y:S05]  /*2e10*/  @!P0 BRA `(.L_x_46) ;  /* 0x00000004003c8947 */ /* 0x000fea0003800000 */
[C---:B------:R-:W-:Y:S02]  /*2e20*/  FSETP.NEU.FTZ.AND P0, PT, |R7|.reuse, +INF , PT ;  /* 0x7f8000000700780b */ /* 0x040fe40003f1d200 */
[----:B------:R-:W-:Y:S02]  /*2e30*/  FSETP.NEU.FTZ.AND P3, PT, |R10|, +INF , PT ;  /* 0x7f8000000a00780b */ /* 0x000fe40003f7d200 */
[----:B------:R-:W-:-:S11]  /*2e40*/  FSETP.NEU.FTZ.AND P1, PT, |R7|, +INF , PT ;  /* 0x7f8000000700780b */ /* 0x000fd60003f3d200 */
[----:B------:R-:W-:Y:S05]  /*2e50*/  @!P3 BRA !P0, `(.L_x_46) ;  /* 0x00000004002cb947 */ /* 0x000fea0004000000 */
[----:B------:R-:W-:-:S04]  /*2e60*/  LOP3.LUT P0, RZ, R7, 0x7fffffff, RZ, 0xc0, !PT ;  /* 0x7fffffff07ff7812 */ /* 0x000fc8000780c0ff */
[----:B------:R-:W-:-:S13]  /*2e70*/  PLOP3.LUT P0, PT, P3, P0, PT, 0x2f, 0xf2 ;  /* 0x0000000000f2781c */ /* 0x000fda0001f00577 */
[----:B------:R-:W-:Y:S05]  /*2e80*/  @P0 BRA `(.L_x_47) ;  /* 0x0000000400180947 */ /* 0x000fea0003800000 */
[----:B------:R-:W-:-:S04]  /*2e90*/  LOP3.LUT P0, RZ, R10, 0x7fffffff, RZ, 0xc0, !PT ;  /* 0x7fffffff0aff7812 */ /* 0x000fc8000780c0ff */
[----:B------:R-:W-:-:S13]  /*2ea0*/  PLOP3.LUT P0, PT, P1, P0, PT, 0x2f, 0xf2 ;  /* 0x0000000000f2781c */ /* 0x000fda0000f00577 */
[----:B------:R-:W-:Y:S05]  /*2eb0*/  @P0 BRA `(.L_x_48) ;  /* 0x0000000400000947 */ /* 0x000fea0003800000 */
[----:B------:R-:W-:Y:S02]  /*2ec0*/  ISETP.GE.AND P0, PT, R14, RZ, PT ;  /* 0x000000ff0e00720c */ /* 0x000fe40003f06270 */
[----:B------:R-:W-:-:S11]  /*2ed0*/  ISETP.GE.AND P1, PT, R15, RZ, PT ;  /* 0x000000ff0f00720c */ /* 0x000fd60003f26270 */
[----:B------:R-:W-:Y:S01]  /*2ee0*/  @P0 MOV R13, RZ ;  /* 0x000000ff000d0202 */ /* 0x000fe20000000f00 */
[----:B------:R-:W-:Y:S02]  /*2ef0*/  @!P0 IMAD.MOV.U32 R13, RZ, RZ, -0x40 ;  /* 0xffffffc0ff0d8424 */ /* 0x000fe400078e00ff */
[----:B------:R-:W-:Y:S01]  /*2f00*/  @!P0 FFMA R7, R7, 1.84467440737095516160e+19, RZ ;  /* 0x5f80000007078823 */ /* 0x000fe200000000ff */
[----:B------:R-:W-:Y:S01]  /*2f10*/  @!P1 FFMA R10, R10, 1.84467440737095516160e+19, RZ ;  /* 0x5f8000000a0a9823 */ /* 0x000fe200000000ff */
[----:B------:R-:W-:-:S07]  /*2f20*/  @!P1 VIADD R13, R13, 0x40 ;  /* 0x000000400d0d9836 */ /* 0x000fce0000000000 */
.L_x_44:
[----:B------:R-:W-:Y:S01]  /*2f30*/  LEA R15, R11, 0xc0800000, 0x17 ;  /* 0xc08000000b0f7811 */ /* 0x000fe200078eb8ff */
[----:B------:R-:W-:Y:S01]  /*2f40*/  VIADD R24, R24, 0xffffff81 ;  /* 0xffffff8118187836 */ /* 0x000fe20000000000 */
[----:B------:R-:W-:Y:S03]  /*2f50*/  BSSY.RECONVERGENT B2, `(.L_x_49) ;  /* 0x0000035000027945 */ /* 0x000fe60003800200 */
[----:B------:R-:W-:Y:S02]  /*2f60*/  IMAD.IADD R17, R10, 0x1, -R15 ;  /* 0x000000010a117824 */ /* 0x000fe400078e0a0f */
[C---:B------:R-:W-:Y:S01]  /*2f70*/  IMAD R7, R24.reuse, -0x800000, R7 ;  /* 0xff80000018077824 */ /* 0x040fe200078e0207 */
[----:B------:R-:W-:Y:S01]  /*2f80*/  IADD3 R24, PT, PT, R24, 0x7f, -R11 ;  /* 0x0000007f18187810 */ /* 0x000fe20007ffe80b */
[----:B------:R-:W0:Y:S01]  /*2f90*/  MUFU.RCP R10, R17 ;  /* 0x00000011000a7308 */ /* 0x000e220000001000 */
[----:B------:R-:W-:-:S02]  /*2fa0*/  FADD.FTZ R14, -R17, -RZ ;  /* 0x800000ff110e7221 */ /* 0x000fc40000010100 */
[----:B------:R-:W-:Y:S02]  /*2fb0*/  IADD3 R24, PT, PT, R24, R13, RZ ;  /* 0x0000000d18187210 */ /* 0x000fe40007ffe0ff */
[----:B0-----:R-:W-:-:S04]  /*2fc0*/  FFMA R15, R10, R14, 1 ;  /* 0x3f8000000a0f7423 */ /* 0x001fc8000000000e */
[----:B------:R-:W-:-:S04]  /*2fd0*/  FFMA R10, R10, R15, R10 ;  /* 0x0000000f0a0a7223 */ /* 0x000fc8000000000a */
[----:B------:R-:W-:-:S04]  /*2fe0*/  FFMA R15, R7, R10, RZ ;  /* 0x0000000a070f7223 */ /* 0x000fc800000000ff */
[----:B------:R-:W-:-:S04]  /*2ff0*/  FFMA R23, R14, R15, R7 ;  /* 0x0000000f0e177223 */ /* 0x000fc80000000007 */
[----:B------:R-:W-:-:S04]  /*3000*/  FFMA R15, R10, R23, R15 ;  /* 0x000000170a0f7223 */ /* 0x000fc8000000000f */
[----:B------:R-:W-:-:S04]  /*3010*/  FFMA R14, R14, R15, R7 ;  /* 0x0000000f0e0e7223 */ /* 0x000fc80000000007 */
[----:B------:R-:W-:-:S05]  /*3020*/  FFMA R7, R10, R14, R15 ;  /* 0x0000000e0a077223 */ /* 0x000fca000000000f */
[----:B------:R-:W-:-:S04]  /*3030*/  SHF.R.U32.HI R11, RZ, 0x17, R7 ;  /* 0x00000017ff0b7819 */ /* 0x000fc80000011607 */
[----:B------:R-:W-:-:S05]  /*3040*/  LOP3.LUT R11, R11, 0xff, RZ, 0xc0, !PT ;  /* 0x000000ff0b0b7812 */ /* 0x000fca00078ec0ff */
[----:B------:R-:W-:-:S04]  /*3050*/  IMAD.IADD R17, R11, 0x1, R24 ;  /* 0x000000010b117824 */ /* 0x000fc800078e0218 */
[----:B------:R-:W-:-:S05]  /*3060*/  VIADD R11, R17, 0xffffffff ;  /* 0xffffffff110b7836 */ /* 0x000fca0000000000 */
[----:B------:R-:W-:-:S13]  /*3070*/  ISETP.GE.U32.AND P0, PT, R11, 0xfe, PT ;  /* 0x000000fe0b00780c */ /* 0x000fda0003f06070 */
[----:B------:R-:W-:Y:S05]  /*3080*/  @!P0 BRA `(.L_x_50) ;  /* 0x0000000000808947 */ /* 0x000fea0003800000 */
[----:B------:R-:W-:-:S13]  /*3090*/  ISETP.GT.AND P0, PT, R17, 0xfe, PT ;  /* 0x000000fe1100780c */ /* 0x000fda0003f04270 */
[----:B------:R-:W-:Y:S05]  /*30a0*/  @P0 BRA `(.L_x_51) ;  /* 0x00000000006c0947 */ /* 0x000fea0003800000 */
[----:B------:R-:W-:-:S13]  /*30b0*/  ISETP.GE.AND P0, PT, R17, 0x1, PT ;  /* 0x000000011100780c */ /* 0x000fda0003f06270 */
[----:B------:R-:W-:Y:S05]  /*30c0*/  @P0 BRA `(.L_x_52) ;  /* 0x0000000000740947 */ /* 0x000fea0003800000 */
[----:B------:R-:W-:Y:S02]  /*30d0*/  ISETP.GE.AND P0, PT, R17, -0x18, PT ;  /* 0xffffffe81100780c */ /* 0x000fe40003f06270 */
[----:B------:R-:W-:-:S11]  /*30e0*/  LOP3.LUT R7, R7, 0x80000000, RZ, 0xc0, !PT ;  /* 0x8000000007077812 */ /* 0x000fd600078ec0ff */
[----:B------:R-:W-:Y:S05]  /*30f0*/  @!P0 BRA `(.L_x_52) ;  /* 0x0000000000688947 */ /* 0x000fea0003800000 */
[CCC-:B------:R-:W-:Y:S01]  /*3100*/  FFMA.RZ R11, R10.reuse, R14.reuse, R15.reuse ;  /* 0x0000000e0a0b7223 */ /* 0x1c0fe2000000c00f */
[C---:B------:R-:W-:Y:S02]  /*3110*/  ISETP.NE.AND P3, PT, R17.reuse, RZ, PT ;  /* 0x000000ff1100720c */ /* 0x040fe40003f65270 */
[----:B------:R-:W-:Y:S02]  /*3120*/  ISETP.NE.AND P1, PT, R17, RZ, PT ;  /* 0x000000ff1100720c */ /* 0x000fe40003f25270 */
[----:B------:R-:W-:Y:S01]  /*3130*/  LOP3.LUT R13, R11, 0x7fffff, RZ, 0xc0, !PT ;  /* 0x007fffff0b0d7812 */ /* 0x000fe200078ec0ff */
[CCC-:B------:R-:W-:Y:S01]  /*3140*/  FFMA.RP R11, R10.reuse, R14.reuse, R15.reuse ;  /* 0x0000000e0a0b7223 */ /* 0x1c0fe2000000800f */
[----:B------:R-:W-:Y:S01]  /*3150*/  FFMA.RM R10, R10, R14, R15 ;  /* 0x0000000e0a0a7223 */ /* 0x000fe2000000400f */
[----:B------:R-:W-:Y:S01]  /*3160*/  VIADD R14, R17, 0x20 ;  /* 0x00000020110e7836 */ /* 0x000fe20000000000 */
[----:B------:R-:W-:Y:S01]  /*3170*/  LOP3.LUT R13, R13, 0x800000, RZ, 0xfc, !PT ;  /* 0x008000000d0d7812 */ /* 0x000fe200078efcff */
[----:B------:R-:W-:-:S02]  /*3180*/  IMAD.MOV R15, RZ, RZ, -R17 ;  /* 0x000000ffff0f7224 */ /* 0x000fc400078e0a11 */
[----:B------:R-:W-:Y:S02]  /*3190*/  FSETP.NEU.FTZ.AND P0, PT, R11, R10, PT ;  /* 0x0000000a0b00720b */ /* 0x000fe40003f1d000 */
[----:B------:R-:W-:Y:S02]  /*31a0*/  SHF.L.U32 R14, R13, R14, RZ ;  /* 0x0000000e0d0e7219 */ /* 0x000fe400000006ff */
[----:B------:R-:W-:Y:S02]  /*31b0*/  SEL R10, R15, RZ, P3 ;  /* 0x000000ff0f0a7207 */ /* 0x000fe40001800000 */
[----:B------:R-:W-:Y:S02]  /*31c0*/  ISETP.NE.AND P1, PT, R14, RZ, P1 ;  /* 0x000000ff0e00720c */ /* 0x000fe40000f25270 */
[----:B------:R-:W-:Y:S02]  /*31d0*/  SHF.R.U32.HI R10, RZ, R10, R13 ;  /* 0x0000000aff0a7219 */ /* 0x000fe4000001160d */
[----:B------:R-:W-:-:S02]  /*31e0*/  PLOP3.LUT P0, PT, P0, P1, PT, 0xf8, 0x8f ;  /* 0x00000000008f781c */ /* 0x000fc40000703f70 */
[----:B------:R-:W-:Y:S02]  /*31f0*/  SHF.R.U32.HI R14, RZ, 0x1, R10 ;  /* 0x00000001ff0e7819 */ /* 0x000fe4000001160a */
[----:B------:R-:W-:-:S04]  /*3200*/  SEL R11, RZ, 0x1, !P0 ;  /* 0x00000001ff0b7807 */ /* 0x000fc80004000000 */
[----:B------:R-:W-:-:S04]  /*3210*/  LOP3.LUT R11, R11, 0x1, R14, 0xf8, !PT ;  /* 0x000000010b0b7812 */ /* 0x000fc800078ef80e */
[----:B------:R-:W-:-:S04]  /*3220*/  LOP3.LUT R11, R11, R10, RZ, 0xc0, !PT ;  /* 0x0000000a0b0b7212 */ /* 0x000fc800078ec0ff */
[----:B------:R-:W-:-:S04]  /*3230*/  IADD3 R14, PT, PT, R14, R11, RZ ;  /* 0x0000000b0e0e7210 */ /* 0x000fc80007ffe0ff */
[----:B------:R-:W-:Y:S01]  /*3240*/  LOP3.LUT R7, R14, R7, RZ, 0xfc, !PT ;  /* 0x000000070e077212 */ /* 0x000fe200078efcff */
[----:B------:R-:W-:Y:S06]  /*3250*/  BRA `(.L_x_52) ;  /* 0x0000000000107947 */ /* 0x000fec0003800000 */
.L_x_51:
[----:B------:R-:W-:-:S04]  /*3260*/  LOP3.LUT R7, R7, 0x80000000, RZ, 0xc0, !PT ;  /* 0x8000000007077812 */ /* 0x000fc800078ec0ff */
[----:B------:R-:W-:Y:S01]  /*3270*/  LOP3.LUT R7, R7, 0x7f800000, RZ, 0xfc, !PT ;  /* 0x7f80000007077812 */ /* 0x000fe200078efcff */
[----:B------:R-:W-:Y:S06]  /*3280*/  BRA `(.L_x_52) ;  /* 0x0000000000047947 */ /* 0x000fec0003800000 */
.L_x_50:
[----:B------:R-:W-:-:S07]  /*3290*/  IMAD R7, R24, 0x800000, R7 ;  /* 0x0080000018077824 */ /* 0x000fce00078e0207 */
.L_x_52:
[----:B------:R-:W-:Y:S05]  /*32a0*/  BSYNC.RECONVERGENT B2 ;  /* 0x0000000000027941 */ /* 0x000fea0003800200 */
.L_x_49:
[----:B------:R-:W-:Y:S05]  /*32b0*/  BRA `(.L_x_53) ;  /* 0x0000000000207947 */ /* 0x000fea0003800000 */
.L_x_48:
[----:B------:R-:W-:-:S04]  /*32c0*/  LOP3.LUT R7, R10, 0x80000000, R7, 0x48, !PT ;  /* 0x800000000a077812 */ /* 0x000fc800078e4807 */
[----:B------:R-:W-:Y:S01]  /*32d0*/  LOP3.LUT R7, R7, 0x7f800000, RZ, 0xfc, !PT ;  /* 0x7f80000007077812 */ /* 0x000fe200078efcff */
[----:B------:R-:W-:Y:S06]  /*32e0*/  BRA `(.L_x_53) ;  /* 0x0000000000147947 */ /* 0x000fec0003800000 */
.L_x_47:
[----:B------:R-:W-:Y:S01]  /*32f0*/  LOP3.LUT R7, R10, 0x80000000, R7, 0x48, !PT ;  /* 0x800000000a077812 */ /* 0x000fe200078e4807 */
[----:B------:R-:W-:Y:S06]  /*3300*/  BRA `(.L_x_53) ;  /* 0x00000000000c7947 */ /* 0x000fec0003800000 */
.L_x_46:
[----:B------:R-:W0:Y:S01]  /*3310*/  MUFU.RSQ R7, -QNAN ;  /* 0xffc0000000077908 */ /* 0x000e220000001400 */
[----:B------:R-:W-:Y:S05]  /*3320*/  BRA `(.L_x_53) ;  /* 0x0000000000047947 */ /* 0x000fea0003800000 */
.L_x_45:
[----:B------:R-:W-:-:S07]  /*3330*/  FADD.FTZ R7, R7, R10 ;  /* 0x0000000a07077221 */ /* 0x000fce0000010000 */
.L_x_53:
[----:B------:R-:W-:Y:S05]  /*3340*/  BSYNC.RECONVERGENT B1 ;  /* 0x0000000000017941 */ /* 0x000fea0003800200 */
.L_x_43:
[----:B------:R-:W-:Y:S02]  /*3350*/  IMAD.MOV.U32 R10, RZ, RZ, R12 ;  /* 0x000000ffff0a7224 */ /* 0x000fe400078e000c */
[----:B------:R-:W-:-:S04]  /*3360*/  IMAD.MOV.U32 R11, RZ, RZ, 0x0 ;  /* 0x00000000ff0b7424 */ /* 0x000fc800078e00ff */
[----:B0-----:R-:W-:Y:S05]  /*3370*/  RET.REL.NODEC R10 `(_Z34ring_conv2d_simple_backward_kernelPKfS0_S0_PfS1_iiiiiiiiii) ;  /* 0xffffffcc0a207950 */ /* 0x001fea0003c3ffff */
.L_x_54:
[----:B------:R-:W-:-:S00]  /*3380*/  BRA `(.L_x_54) ;  /* 0xfffffffc00fc7947 */ /* 0x000fc0000383ffff */
[----:B------:R-:W-:-:S00]  /*3390*/  NOP ;  /* 0x0000000000007918 */ /* 0x000fc00000000000 */
        /* <DEDUP_REMOVED lines=14> */
.L_x_85:


//--------------------- .text._Z33ring_conv2d_simple_forward_kernelPKfS0_Pfiiiiiiiiii --------------------------
	.section	.text._Z33ring_conv2d_simple_forward_kernelPKfS0_Pfiiiiiiiiii,"ax",@progbits
	.align	128
        .global         _Z33ring_conv2d_simple_forward_kernelPKfS0_Pfiiiiiiiiii
        .type           _Z33ring_conv2d_simple_forward_kernelPKfS0_Pfiiiiiiiiii,@function
        .size           _Z33ring_conv2d_simple_forward_kernelPKfS0_Pfiiiiiiiiii,(.L_x_86 - _Z33ring_conv2d_simple_forward_kernelPKfS0_Pfiiiiiiiiii)
        .other          _Z33ring_conv2d_simple_forward_kernelPKfS0_Pfiiiiiiiiii,@"STO_CUDA_ENTRY STV_DEFAULT"
_Z33ring_conv2d_simple_forward_kernelPKfS0_Pfiiiiiiiiii:
.text._Z33ring_conv2d_simple_forward_kernelPKfS0_Pfiiiiiiiiii:
        /* <DEDUP_REMOVED lines=14> */
[----:B------:R-:W0:Y:S01]  /*00e0*/  LDCU UR4, c[0x0][0x39c] ;  /* 0x00007380ff0477ac */ /* 0x000e220008000800 */
[----:B------:R-:W-:Y:S02]  /*00f0*/  IABS R11, R0 ;  /* 0x00000000000b7213 */ /* 0x000fe40000000000 */
[----:B------:R-:W1:Y:S01]  /*0100*/  I2F.RP R7, R10 ;  /* 0x0000000a00077306 */ /* 0x000e620000209400 */
[----:B------:R-:W-:Y:S01]  /*0110*/  IABS R12, R4 ;  /* 0x00000004000c7213 */ /* 0x000fe20000000000 */
[----:B------:R-:W2:Y:S06]  /*0120*/  LDCU.64 UR10, c[0x0][0x358] ;  /* 0x00006b00ff0a77ac */ /* 0x000eac0008000a00 */
[----:B------:R-:W3:Y:S01]  /*0130*/  I2F.RP R8, R12 ;  /* 0x0000000c00087306 */ /* 0x000ee20000209400 */
[----:B0-----:R-:W-:-:S07]  /*0140*/  UISETP.GE.AND UP0, UPT, UR4, 0x1, UPT ;  /* 0x000000010400788c */ /* 0x001fce000bf06270 */
[----:B-1----:R-:W0:Y:S08]  /*0150*/  MUFU.RCP R7, R7 ;  /* 0x0000000700077308 */ /* 0x002e300000001000 */
[----:B---3--:R-:W-:Y:S01]  /*0160*/  MUFU.RCP R8, R8 ;  /* 0x0000000800087308 */ /* 0x008fe20000001000 */
[----:B0-----:R-:W-:Y:S01]  /*0170*/  VIADD R2, R7, 0xffffffe ;  /* 0x0ffffffe07027836 */ /* 0x001fe20000000000 */
[----:B------:R-:W-:-:S06]  /*0180*/  LOP3.LUT R7, R0, R5, RZ, 0x3c, !PT ;  /* 0x0000000500077212 */ /* 0x000fcc00078e3cff */
[----:B------:R0:W1:Y:S01]  /*0190*/  F2I.FTZ.U32.TRUNC.NTZ R3, R2 ;  /* 0x0000000200037305 */ /* 0x000062000021f000 */
[----:B------:R-:W-:Y:S01]  /*01a0*/  ISETP.GE.AND P2, PT, R7, RZ, PT ;  /* 0x000000ff0700720c */ /* 0x000fe20003f46270 */
[----:B0-----:R-:W-:Y:S02]  /*01b0*/  IMAD.MOV.U32 R2, RZ, RZ, RZ ;  /* 0x000000ffff027224 */ /* 0x001fe400078e00ff */
[----:B-1----:R-:W-:-:S04]  /*01c0*/  IMAD.MOV R9, RZ, RZ, -R3 ;  /* 0x000000ffff097224 */ /* 0x002fc800078e0a03 */
[----:B------:R-:W-:-:S04]  /*01d0*/  IMAD R9, R9, R10, RZ ;  /* 0x0000000a09097224 */ /* 0x000fc800078e02ff */
[----:B------:R-:W-:-:S04]  /*01e0*/  IMAD.HI.U32 R3, R3, R9, R2 ;  /* 0x0000000903037227 */ /* 0x000fc800078e0002 */
[----:B------:R-:W-:Y:S02]  /*01f0*/  VIADD R9, R8, 0xffffffe ;  /* 0x0ffffffe08097836 */ /* 0x000fe40000000000 */
[----:B------:R-:W-:-:S04]  /*0200*/  IMAD.HI.U32 R2, R3, R11, RZ ;  /* 0x0000000b03027227 */ /* 0x000fc800078e00ff */
[----:B------:R-:W-:-:S04]  /*0210*/  IMAD.MOV R3, RZ, RZ, -R2 ;  /* 0x000000ffff037224 */ /* 0x000fc800078e0a02 */
[----:B------:R-:W-:-:S05]  /*0220*/  IMAD R3, R10, R3, R11 ;  /* 0x000000030a037224 */ /* 0x000fca00078e020b */
[----:B------:R-:W-:-:S13]  /*0230*/  ISETP.GT.U32.AND P1, PT, R10, R3, PT ;  /* 0x000000030a00720c */ /* 0x000fda0003f24070 */
[----:B------:R-:W-:Y:S01]  /*0240*/  @!P1 IMAD.IADD R3, R3, 0x1, -R10 ;  /* 0x0000000103039824 */ /* 0x000fe200078e0a0a */
[----:B------:R-:W-:Y:S02]  /*0250*/  @!P1 IADD3 R2, PT, PT, R2, 0x1, RZ ;  /* 0x0000000102029810 */ /* 0x000fe40007ffe0ff */
[----:B------:R-:W-:Y:S02]  /*0260*/  ISETP.NE.AND P1, PT, R5, RZ, PT ;  /* 0x000000ff0500720c */ /* 0x000fe40003f25270 */
[----:B------:R-:W-:Y:S02]  /*0270*/  ISETP.GE.U32.AND P0, PT, R3, R10, PT ;  /* 0x0000000a0300720c */ /* 0x000fe40003f06070 */
[----:B------:R-:W0:Y:S11]  /*0280*/  F2I.FTZ.U32.TRUNC.NTZ R3, R9 ;  /* 0x0000000900037305 */ /* 0x000e36000021f000 */
[----:B------:R-:W-:-:S04]  /*0290*/  @P0 VIADD R2, R2, 0x1 ;  /* 0x0000000102020836 */ /* 0x000fc80000000000 */
        /* <DEDUP_REMOVED lines=17> */
[----:B------:R-:W-:-:S04]  /*03b0*/  LOP3.LUT R3, R11, R4, RZ, 0x3c, !PT ;  /* 0x000000040b037212 */ /* 0x000fc800078e3cff */
[----:B------:R-:W-:-:S07]  /*03c0*/  ISETP.GE.AND P2, PT, R3, RZ, PT ;  /* 0x000000ff0300720c */ /* 0x000fce0003f46270 */
[----:B------:R-:W-:-:S04]  /*03d0*/  @P0 VIADD R2, R2, 0x1 ;  /* 0x0000000102020836 */ /* 0x000fc80000000000 */
[----:B------:R-:W-:Y:S02]  /*03e0*/  IMAD.MOV.U32 R13, RZ, RZ, R2 ;  /* 0x000000ffff0d7224 */ /* 0x000fe400078e0002 */
[----:B------:R-:W-:Y:S02]  /*03f0*/  IMAD.MOV R2, RZ, RZ, -R11 ;  /* 0x000000ffff027224 */ /* 0x000fe400078e0a0b */
[----:B------:R-:W-:Y:S01]  /*0400*/  @!P2 IMAD.MOV R13, RZ, RZ, -R13 ;  /* 0x000000ffff0da224 */ /* 0x000fe200078e0a0d */
[----:B------:R-:W-:Y:S01]  /*0410*/  @!P1 LOP3.LUT R13, RZ, R4, RZ, 0x33, !PT ;  /* 0x00000004ff0d9212 */ /* 0x000fe200078e33ff */
[----:B------:R-:W-:-:S03]  /*0420*/  IMAD R2, R5, R2, R0 ;  /* 0x0000000205027224 */ /* 0x000fc600078e0200 */
[----:B------:R-:W-:-:S05]  /*0430*/  IADD3 R3, PT, PT, -R13, RZ, RZ ;  /* 0x000000ff0d037210 */ /* 0x000fca0007ffe1ff */
[----:B------:R-:W-:Y:S01]  /*0440*/  IMAD R3, R4, R3, R11 ;  /* 0x0000000304037224 */ /* 0x000fe200078e020b */
[----:B------:R-:W-:Y:S01]  /*0450*/  CS2R R4, SRZ ;  /* 0x0000000000047805 */ /* 0x000fe2000001ff00 */
[----:B--2---:R-:W-:Y:S06]  /*0460*/  BRA.U !UP0, `(.L_x_55) ;  /* 0x0000001108f07547 */ /* 0x004fec000b800000 */
[----:B------:R-:W0:Y:S02]  /*0470*/  LDCU UR4, c[0x0][0x3ac] ;  /* 0x00007580ff0477ac */ /* 0x000e240008000800 */
[----:B0-----:R-:W-:-:S09]  /*0480*/  UISETP.GE.AND UP0, UPT, UR4, 0x1, UPT ;  /* 0x000000010400788c */ /* 0x001fd2000bf06270 */
[----:B------:R-:W-:Y:S05]  /*0490*/  BRA.U !UP0, `(.L_x_55) ;  /* 0x0000001108e47547 */ /* 0x000fea000b800000 */
[----:B------:R-:W-:Y:S01]  /*04a0*/  IABS R8, R6 ;  /* 0x0000000600087213 */ /* 0x000fe20000000000 */
[----:B------:R-:W-:Y:S01]  /*04b0*/  UMOV UR4, URZ ;  /* 0x000000ff00047c82 */ /* 0x000fe20008000000 */
[----:B------:R-:W-:Y:S02]  /*04c0*/  IABS R10, R13 ;  /* 0x0000000d000a7213 */ /* 0x000fe40000000000 */
[----:B------:R-:W0:Y:S01]  /*04d0*/  I2F.RP R7, R8 ;  /* 0x0000000800077306 */ /* 0x000e220000209400 */
[----:B------:R-:W-:-:S07]  /*04e0*/  ISETP.GE.AND P3, PT, R13, RZ, PT ;  /* 0x000000ff0d00720c */ /* 0x000fce0003f66270 */
[----:B0-----:R-:W0:Y:S02]  /*04f0*/  MUFU.RCP R7, R7 ;  /* 0x0000000700077308 */ /* 0x001e240000001000 */
[----:B0-----:R-:W-:-:S06]  /*0500*/  VIADD R4, R7, 0xffffffe ;  /* 0x0ffffffe07047836 */ /* 0x001fcc0000000000 */
[----:B------:R0:W1:Y:S02]  /*0510*/  F2I.FTZ.U32.TRUNC.NTZ R5, R4 ;  /* 0x0000000400057305 */ /* 0x000064000021f000 */
[----:B0-----:R-:W-:Y:S02]  /*0520*/  IMAD.MOV.U32 R4, RZ, RZ, RZ ;  /* 0x000000ffff047224 */ /* 0x001fe400078e00ff */
[----:B-1----:R-:W-:-:S04]  /*0530*/  IMAD.MOV R9, RZ, RZ, -R5 ;  /* 0x000000ffff097224 */ /* 0x002fc800078e0a05 */
[----:B------:R-:W-:-:S04]  /*0540*/  IMAD R9, R9, R8, RZ ;  /* 0x0000000809097224 */ /* 0x000fc800078e02ff */
[----:B------:R-:W-:Y:S01]  /*0550*/  IMAD.HI.U32 R5, R5, R9, R4 ;  /* 0x0000000905057227 */ /* 0x000fe200078e0004 */
[----:B------:R-:W-:-:S03]  /*0560*/  LOP3.LUT R4, R13, R6, RZ, 0x3c, !PT ;  /* 0x000000060d047212 */ /* 0x000fc600078e3cff */
[----:B------:R-:W-:Y:S01]  /*0570*/  IMAD.MOV.U32 R9, RZ, RZ, R10 ;  /* 0x000000ffff097224 */ /* 0x000fe200078e000a */
[----:B------:R-:W-:-:S03]  /*0580*/  ISETP.GE.AND P2, PT, R4, RZ, PT ;  /* 0x000000ff0400720c */ /* 0x000fc60003f46270 */
[----:B------:R-:W-:-:S04]  /*0590*/  IMAD.HI.U32 R5, R5, R9, RZ ;  /* 0x0000000905057227 */ /* 0x000fc800078e00ff */
[----:B------:R-:W-:-:S04]  /*05a0*/  IMAD.MOV R7, RZ, RZ, -R5 ;  /* 0x000000ffff077224 */ /* 0x000fc800078e0a05 */
[----:B------:R-:W-:-:S05]  /*05b0*/  IMAD R7, R8, R7, R9 ;  /* 0x0000000708077224 */ /* 0x000fca00078e0209 */
[----:B------:R-:W-:-:S13]  /*05c0*/  ISETP.GT.U32.AND P1, PT, R8, R7, PT ;  /* 0x000000070800720c */ /* 0x000fda0003f24070 */
[----:B------:R-:W-:Y:S01]  /*05d0*/  @!P1 IMAD.IADD R7, R7, 0x1, -R8 ;  /* 0x0000000107079824 */ /* 0x000fe200078e0a08 */
[----:B------:R-:W-:-:S03]  /*05e0*/  @!P1 IADD3 R5, PT, PT, R5, 0x1, RZ ;  /* 0x0000000105059810 */ /* 0x000fc60007ffe0ff */
[C---:B------:R-:W-:Y:S01]  /*05f0*/  IMAD.IADD R4, R7.reuse, 0x1, -R8 ;  /* 0x0000000107047824 */ /* 0x040fe200078e0a08 */
[----:B------:R-:W-:Y:S02]  /*0600*/  ISETP.GE.U32.AND P0, PT, R7, R8, PT ;  /* 0x000000080700720c */ /* 0x000fe40003f06070 */
[----:B------:R-:W-:-:S04]  /*0610*/  ISETP.GT.U32.AND P1, PT, R8, R7, PT ;  /* 0x000000070800720c */ /* 0x000fc80003f24070 */
[----:B------:R-:W-:Y:S02]  /*0620*/  SEL R9, R4, R7, !P1 ;  /* 0x0000000704097207 */ /* 0x000fe40004800000 */
[----:B------:R-:W-:-:S03]  /*0630*/  LOP3.LUT R4, RZ, R6, RZ, 0x33, !PT ;  /* 0x00000006ff047212 */ /* 0x000fc600078e33ff */
[----:B------:R-:W-:Y:S02]  /*0640*/  @!P3 IMAD.MOV R9, RZ, RZ, -R9 ;  /* 0x000000ffff09b224 */ /* 0x000fe400078e0a09 */
[----:B------:R-:W-:Y:S01]  /*0650*/  @P0 VIADD R5, R5, 0x1 ;  /* 0x0000000105050836 */ /* 0x000fe20000000000 */
[----:B------:R-:W-:-:S03]  /*0660*/  ISETP.NE.AND P0, PT, R6, RZ, PT ;  /* 0x000000ff0600720c */ /* 0x000fc60003f05270 */
[----:B------:R-:W-:Y:S01]  /*0670*/  IMAD.MOV.U32 R7, RZ, RZ, R5 ;  /* 0x000000ffff077224 */ /* 0x000fe200078e0005 */
[----:B------:R-:W-:Y:S01]  /*0680*/  SEL R6, R4, R9, !P0 ;  /* 0x0000000904067207 */ /* 0x000fe20004000000 */
[----:B------:R-:W-:Y:S02]  /*0690*/  IMAD.MOV.U32 R5, RZ, RZ, RZ ;  /* 0x000000ffff057224 */ /* 0x000fe400078e00ff */
[----:B------:R-:W-:-:S05]  /*06a0*/  @!P2 IMAD.MOV R7, RZ, RZ, -R7 ;  /* 0x000000ffff07a224 */ /* 0x000fca00078e0a07 */
[----:B------:R-:W-:Y:S01]  /*06b0*/  SEL R7, R4, R7, !P0 ;  /* 0x0000000704077207 */ /* 0x000fe20004000000 */
[----:B------:R-:W-:-:S07]  /*06c0*/  HFMA2 R4, -RZ, RZ, 0, 0 ;  /* 0x00000000ff047431 */ /* 0x000fce00000001ff */
.L_x_70:
[----:B------:R-:W-:-:S05]  /*06d0*/  UMOV UR5, URZ ;  /* 0x000000ff00057c82 */ /* 0x000fca0008000000 */
.L_x_69:
[----:B------:R-:W0:Y:S01]  /*06e0*/  LDC R9, c[0x0][0x3a8] ;  /* 0x0000ea00ff097b82 */ /* 0x000e220000000800 */
[----:B------:R-:W1:Y:S01]  /*06f0*/  LDCU UR7, c[0x0][0x3ac] ;  /* 0x00007580ff0777ac */ /* 0x000e620008000800 */
[----:B------:R-:W-:Y:S01]  /*0700*/  IMAD.U32 R14, RZ, RZ, UR5 ;  /* 0x00000005ff0e7e24 */ /* 0x000fe2000f8e00ff */
[----:B------:R-:W2:Y:S05]  /*0710*/  LDCU UR6, c[0x0][0x3a0] ;  /* 0x00007400ff0677ac */ /* 0x000eaa0008000800 */
[----:B------:R-:W3:Y:S08]  /*0720*/  LDC R8, c[0x0][0x3b0] ;  /* 0x0000ec00ff087b82 */ /* 0x000ef00000000800 */
[----:B------:R-:W4:Y:S01]  /*0730*/  LDC R10, c[0x0][0x39c] ;  /* 0x0000e700ff0a7b82 */ /* 0x000f220000000800 */
[----:B0-----:R-:W-:-:S04]  /*0740*/  IMAD R9, R9, UR4, R6 ;  /* 0x0000000409097c24 */ /* 0x001fc8000f8e0206 */
[----:B-1----:R-:W-:Y:S02]  /*0750*/  IMAD R9, R9, UR7, R14 ;  /* 0x0000000709097c24 */ /* 0x002fe4000f8e020e */
[----:B---3--:R-:W-:Y:S01]  /*0760*/  IMAD R8, R3, R8, UR5 ;  /* 0x0000000503087e24 */ /* 0x008fe2000f8e0208 */
[----:B------:R-:W-:-:S04]  /*0770*/  UIADD3 UR5, UPT, UPT, UR5, 0x1, URZ ;  /* 0x0000000105057890 */ /* 0x000fc8000fffe0ff */
[----:B------:R-:W-:Y:S01]  /*0780*/  UISETP.NE.AND UP0, UPT, UR5, UR7, UPT ;  /* 0x000000070500728c */ /* 0x000fe2000bf05270 */
[----:B----4-:R-:W-:-:S04]  /*0790*/  IMAD R11, R7, R10, UR4 ;  /* 0x00000004070b7e24 */ /* 0x010fc8000f8e020a */
[----:B--2---:R-:W-:Y:S01]  /*07a0*/  IMAD R10, R11, UR6, R8 ;  /* 0x000000060b0a7c24 */ /* 0x004fe2000f8e0208 */
[----:B------:R-:W-:-:S06]  /*07b0*/  UMOV UR6, URZ ;  /* 0x000000ff00067c82 */ /* 0x000fcc0008000000 */
.L_x_68:
[----:B------:R-:W0:Y:S01]  /*07c0*/  LDC R23, c[0x0][0x3b0] ;  /* 0x0000ec00ff177b82 */ /* 0x000e220000000800 */
[----:B------:R-:W1:Y:S01]  /*07d0*/  LDCU.64 UR8, c[0x0][0x3a0] ;  /* 0x00007400ff0877ac */ /* 0x000e620008000a00 */
[----:B------:R-:W-:Y:S01]  /*07e0*/  IMAD.MOV.U32 R11, RZ, RZ, RZ ;  /* 0x000000ffff0b7224 */ /* 0x000fe200078e00ff */
[----:B------:R-:W2:Y:S01]  /*07f0*/  LDCU UR14, c[0x0][0x3ac] ;  /* 0x00007580ff0e77ac */ /* 0x000ea20008000800 */
[----:B0-----:R-:W-:-:S05]  /*0800*/  IMAD R23, R2, R23, UR6 ;  /* 0x0000000602177e24 */ /* 0x001fca000f8e0217 */
[----:B-1----:R-:W-:-:S04]  /*0810*/  ISETP.GE.U32.AND P0, PT, R23, UR9, PT ;  /* 0x0000000917007c0c */ /* 0x002fc8000bf06070 */
[----:B------:R-:W-:-:S13]  /*0820*/  ISETP.GE.U32.OR P0, PT, R8, UR8, P0 ;  /* 0x0000000808007c0c */ /* 0x000fda0008706470 */
[----:B------:R-:W0:Y:S01]  /*0830*/  @!P0 LDC.64 R14, c[0x0][0x380] ;  /* 0x0000e000ff0e8b82 */ /* 0x000e220000000a00 */
[----:B------:R-:W-:-:S04]  /*0840*/  @!P0 IMAD R23, R10, UR9, R23 ;  /* 0x000000090a178c24 */ /* 0x000fc8000f8e0217 */
[----:B0-----:R-:W-:-:S03]  /*0850*/  @!P0 IMAD.WIDE R22, R23, 0x4, R14 ;  /* 0x0000000417168825 */ /* 0x001fc600078e020e */
[----:B------:R-:W0:Y:S02]  /*0860*/  LDC.64 R14, c[0x0][0x388] ;  /* 0x0000e200ff0e7b82 */ /* 0x000e240000000a00 */
[----:B------:R-:W3:Y:S01]  /*0870*/  @!P0 LDG.E.CONSTANT R11, desc[UR10][R22.64] ;  /* 0x0000000a160b8981 */ /* 0x000ee2000c1e9900 */
[----:B------:R-:W-:-:S04]  /*0880*/  IMAD.U32 R24, RZ, RZ, UR6 ;  /* 0x00000006ff187e24 */ /* 0x000fc8000f8e00ff */
[----:B--2---:R-:W-:-:S04]  /*0890*/  IMAD R13, R9, UR14, R24 ;  /* 0x0000000e090d7c24 */ /* 0x004fc8000f8e0218 */
[----:B0-----:R-:W-:-:S05]  /*08a0*/  IMAD.WIDE R14, R13, 0x4, R14 ;  /* 0x000000040d0e7825 */ /* 0x001fca00078e020e */
[----:B------:R0:W5:Y:S01]  /*08b0*/  LDG.E.CONSTANT R13, desc[UR10][R14.64] ;  /* 0x0000000a0e0d7981 */ /* 0x000162000c1e9900 */
[----:B------:R-:W-:Y:S01]  /*08c0*/  BSSY.RECONVERGENT B0, `(.L_x_56) ;  /* 0x000006c000007945 */ /* 0x000fe20003800200 */
[C---:B---3--:R-:W-:Y:S01]  /*08d0*/  FMUL R24, R11.reuse, 0.63661974668502807617 ;  /* 0x3f22f9830b187820 */ /* 0x048fe20000400000 */
        /* <DEDUP_REMOVED lines=12> */
[----:B------:R-:W-:Y:S01]  /*09a0*/  CS2R R24, SRZ ;  /* 0x0000000000187805 */ /* 0x000fe2000001ff00 */
[----:B------:R-:W0:Y:S03]  /*09b0*/  LDCU.64 UR12, c[0x4][URZ] ;  /* 0x01000000ff0c77ac */ /* 0x000e260008000a00 */
[----:B------:R-:W-:Y:S01]  /*09c0*/  LOP3.LUT R29, R14, 0x80000000, RZ, 0xfc, !PT ;  /* 0x800000000e1d7812 */ /* 0x000fe200078efcff */
[----:B------:R-:W-:Y:S01]  /*09d0*/  UMOV UR8, URZ ;  /* 0x000000ff00087c82 */ /* 0x000fe20008000000 */
[----:B------:R-:W-:-:S05]  /*09e0*/  UMOV UR7, URZ ;  /* 0x000000ff00077c82 */ /* 0x000fca0008000000 */
.L_x_59:
[----:B0-----:R-:W-:Y:S01]  /*09f0*/  MOV R14, UR12 ;  /* 0x0000000c000e7c02 */ /* 0x001fe20008000f00 */
        /* <DEDUP_REMOVED lines=25> */
[----:B------:R-:W-:-:S05]  /*0b90*/  LOP3.LUT R15, R14, 0xe0, RZ, 0xc0, !PT ;  /* 0x000000e00e0f7812 */ /* 0x000fca00078ec0ff */
        /* <DEDUP_REMOVED lines=9> */
[----:B------:R-:W-:Y:S01]  /*0c30*/  @P0 IMAD.MOV.U32 R21, RZ, RZ, R12 ;  /* 0x000000ffff150224 */ /* 0x000fe200078e000c */
[C---:B------:R-:W-:Y:S01]  /*0c40*/  ISETP.EQ.AND P0, PT, R23.reuse, RZ, PT ;  /* 0x000000ff1700720c */ /* 0x040fe20003f02270 */
[--C-:B------:R-:W-:Y:S01]  /*0c50*/  @P6 IMAD.MOV.U32 R21, RZ, RZ, R16.reuse ;  /* 0x000000ffff156224 */ /* 0x100fe200078e0010 */
[----:B------:R-:W-:Y:S01]  /*0c60*/  @P6 MOV R15, R12 ;  /* 0x0000000c000f6202 */ /* 0x000fe20000000f00 */
[----:B------:R-:W-:Y:S01]  /*0c70*/  @P4 IMAD.MOV.U32 R15, RZ, RZ, R16 ;  /* 0x000000ffff0f4224 */ /* 0x000fe200078e0010 */
[----:B------:R-:W-:Y:S01]  /*0c80*/  ISETP.EQ.AND P6, PT, R23, 0x4, PT ;  /* 0x000000041700780c */ /* 0x000fe20003fc2270 */
[--C-:B------:R-:W-:Y:S02]  /*0c90*/  @P3 IMAD.MOV.U32 R15, RZ, RZ, R17.reuse ;  /* 0x000000ffff0f3224 */ /* 0x100fe400078e0011 */
[----:B------:R-:W-:Y:S01]  /*0ca0*/  @P2 MOV R15, R18 ;  /* 0x00000012000f2202 */ /* 0x000fe20000000f00 */
[----:B------:R-:W-:Y:S01]  /*0cb0*/  @P4 IMAD.MOV.U32 R21, RZ, RZ, R17 ;  /* 0x000000ffff154224 */ /* 0x000fe200078e0011 */
[----:B------:R-:W-:Y:S01]  /*0cc0*/  P2R R22, PR, RZ, 0x40 ;  /* 0x00000040ff167803 */ /* 0x000fe20000000000 */
[----:B------:R-:W-:-:S02]  /*0cd0*/  @P1 IMAD.MOV.U32 R15, RZ, RZ, R19 ;  /* 0x000000ffff0f1224 */ /* 0x000fc400078e0013 */
[----:B------:R-:W-:Y:S02]  /*0ce0*/  @P3 IMAD.MOV.U32 R21, RZ, RZ, R18 ;  /* 0x000000ffff153224 */ /* 0x000fe400078e0012 */
[--C-:B------:R-:W-:Y:S02]  /*0cf0*/  @P0 IMAD.MOV.U32 R15, RZ, RZ, R20.reuse ;  /* 0x000000ffff0f0224 */ /* 0x100fe400078e0014 */
[----:B------:R-:W-:Y:S01]  /*0d00*/  @P2 IMAD.MOV.U32 R21, RZ, RZ, R19 ;  /* 0x000000ffff152224 */ /* 0x000fe200078e0013 */
[----:B------:R-:W-:Y:S01]  /*0d10*/  @P6 MOV R15, R25 ;  /* 0x00000019000f6202 */ /* 0x000fe20000000f00 */
[----:B------:R-:W-:Y:S01]  /*0d20*/  @P1 IMAD.MOV.U32 R21, RZ, RZ, R20 ;  /* 0x000000ffff151224 */ /* 0x000fe200078e0014 */
[----:B------:R-:W-:Y:S01]  /*0d30*/  LOP3.LUT P6, RZ, R14, 0x1f, RZ, 0xc0, !PT ;  /* 0x0000001f0eff7812 */ /* 0x000fe200078cc0ff */
[----:B------:R-:W-:-:S12]  /*0d40*/  @P0 IMAD.MOV.U32 R21, RZ, RZ, R25 ;  /* 0x000000ffff150224 */ /* 0x000fd800078e0019 */
[----:B------:R-:W-:Y:S05]  /*0d50*/  @!P6 BRA `(.L_x_61) ;  /* 0x000000000030e947 */ /* 0x000fea0003800000 */
[----:B------:R-:W-:Y:S01]  /*0d60*/  @P4 IMAD.MOV.U32 R22, RZ, RZ, R12 ;  /* 0x000000ffff164224 */ /* 0x000fe200078e000c */
[C---:B------:R-:W-:Y:S01]  /*0d70*/  ISETP.EQ.AND P6, PT, R23.reuse, 0x4, PT ;  /* 0x000000041700780c */ /* 0x040fe20003fc2270 */
[----:B------:R-:W-:Y:S01]  /*0d80*/  @P3 IMAD.MOV.U32 R22, RZ, RZ, R16 ;  /* 0x000000ffff163224 */ /* 0x000fe200078e0010 */
[----:B------:R-:W-:Y:S01]  /*0d90*/  LOP3.LUT R14, R14, 0x1f, RZ, 0xc0, !PT ;  /* 0x0000001f0e0e7812 */ /* 0x000fe200078ec0ff */
[----:B------:R-:W-:Y:S01]  /*0da0*/  @P2 IMAD.MOV.U32 R22, RZ, RZ, R17 ;  /* 0x000000ffff162224 */ /* 0x000fe200078e0011 */
[----:B------:R-:W-:Y:S01]  /*0db0*/  ISETP.EQ.AND P2, PT, R23, 0x8, PT ;  /* 0x000000081700780c */ /* 0x000fe20003f42270 */
[----:B------:R-:W-:Y:S01]  /*0dc0*/  @P1 IMAD.MOV.U32 R22, RZ, RZ, R18 ;  /* 0x000000ffff161224 */ /* 0x000fe200078e0012 */
[----:B------:R-:W-:Y:S01]  /*0dd0*/  SHF.L.W.U32.HI R21, R15, R14, R21 ;  /* 0x0000000e0f157219 */ /* 0x000fe20000010e15 */
[----:B------:R-:W-:-:S06]  /*0de0*/  @P0 IMAD.MOV.U32 R22, RZ, RZ, R19 ;  /* 0x000000ffff160224 */ /* 0x000fcc00078e0013 */
[----:B------:R-:W-:-:S04]  /*0df0*/  @P6 MOV R22, R20 ;  /* 0x0000001400166202 */ /* 0x000fc80000000f00 */
[----:B------:R-:W-:-:S05]  /*0e00*/  @P2 IMAD.MOV.U32 R22, RZ, RZ, R25 ;  /* 0x000000ffff162224 */ /* 0x000fca00078e0019 */
[----:B------:R-:W-:-:S07]  /*0e10*/  SHF.L.W.U32.HI R15, R22, R14, R15 ;  /* 0x0000000e160f7219 */ /* 0x000fce0000010e0f */
.L_x_61:
[----:B------:R-:W-:Y:S05]  /*0e20*/  BSYNC.RECONVERGENT B1 ;  /* 0x0000000000017941 */ /* 0x000fea0003800200 */
.L_x_60:
        /* <DEDUP_REMOVED lines=12> */
[----:B------:R-:W-:-:S03]  /*0ef0*/  ISETP.GE.AND P1, PT, R25, RZ, PT ;  /* 0x000000ff1900720c */ /* 0x000fc60003f26270 */
[----:B------:R-:W-:-:S04]  /*0f00*/  IMAD.MOV R21, RZ, RZ, -R24 ;  /* 0x000000ffff157224 */ /* 0x000fc800078e0a18 */
[----:B------:R-:W-:Y:S01]  /*0f10*/  @!P0 IMAD.MOV.U32 R24, RZ, RZ, R21 ;  /* 0x000000ffff188224 */ /* 0x000fe200078e0015 */
[----:B0-----:R-:W-:-:S10]  /*0f20*/  DMUL R22, R14, UR8 ;  /* 0x000000080e167c28 */ /* 0x001fd40008000000 */
[----:B------:R-:W0:Y:S02]  /*0f30*/  F2F.F32.F64 R22, R22 ;  /* 0x0000001600167310 */ /* 0x000e240000301000 */
[----:B0-----:R-:W-:Y:S01]  /*0f40*/  FSEL R25, -R22, R22, !P1 ;  /* 0x0000001616197208 */ /* 0x001fe20004800100 */
[----:B------:R-:W-:Y:S06]  /*0f50*/  BRA `(.L_x_57) ;  /* 0x0000000000087947 */ /* 0x000fec0003800000 */
.L_x_58:
[----:B------:R-:W-:Y:S01]  /*0f60*/  FMUL R25, RZ, R11 ;  /* 0x0000000bff197220 */ /* 0x000fe20000400000 */
[----:B------:R-:W-:-:S07]  /*0f70*/  IMAD.MOV.U32 R24, RZ, RZ, RZ ;  /* 0x000000ffff187224 */ /* 0x000fce00078e00ff */
.L_x_57:
[----:B------:R-:W-:Y:S05]  /*0f80*/  BSYNC.RECONVERGENT B0 ;  /* 0x0000000000007941 */ /* 0x000fea0003800200 */
.L_x_56:
[----:B------:R-:W-:Y:S01]  /*0f90*/  MOV R15, 0x37cbac00 ;  /* 0x37cbac00000f7802 */ /* 0x000fe20000000f00 */
[----:B------:R-:W-:Y:S01]  /*0fa0*/  FMUL R14, R25, R25 ;  /* 0x00000019190e7220 */ /* 0x000fe20000400000 */
[C---:B------:R-:W-:Y:S01]  /*0fb0*/  LOP3.LUT R21, R24.reuse, 0x1, RZ, 0xc0, !PT ;  /* 0x0000000118157812 */ /* 0x040fe200078ec0ff */
[----:B------:R-:W-:Y:S01]  /*0fc0*/  VIADD R22, R24, 0x1 ;  /* 0x0000000118167836 */ /* 0x000fe20000000000 */
[----:B------:R-:W-:Y:S01]  /*0fd0*/  BSSY.RECONVERGENT B0, `(.L_x_62) ;  /* 0x000006c000007945 */ /* 0x000fe20003800200 */
[----:B------:R-:W-:Y:S01]  /*0fe0*/  FFMA R15, R14, R15, -0.0013887860113754868507 ;  /* 0xbab607ed0e0f7423 */ /* 0x000fe2000000000f */
[----:B------:R-:W-:Y:S01]  /*0ff0*/  ISETP.NE.U32.AND P0, PT, R21, 0x1, PT ;  /* 0x000000011500780c */ /* 0x000fe20003f05070 */
[----:B------:R-:W-:Y:S01]  /*1000*/  IMAD.MOV.U32 R21, RZ, RZ, 0x3c0885e4 ;  /* 0x3c0885e4ff157424 */ /* 0x000fe200078e00ff */
[----:B------:R-:W-:Y:S01]  /*1010*/  LOP3.LUT P1, RZ, R22, 0x2, RZ, 0xc0, !PT ;  /* 0x0000000216ff7812 */ /* 0x000fe2000782c0ff */
[----:B------:R-:W-:Y:S01]  /*1020*/  IMAD.MOV.U32 R22, RZ, RZ, 0x3e2aaaa8 ;  /* 0x3e2aaaa8ff167424 */ /* 0x000fe200078e00ff */
[----:B------:R-:W-:-:S02]  /*1030*/  FSEL R15, R15, -0.00019574658654164522886, P0 ;  /* 0xb94d41530f0f7808 */ /* 0x000fc40000000000 */
[----:B------:R-:W-:-:S05]  /*1040*/  FSEL R23, R21, 0.041666727513074874878, !P0 ;  /* 0x3d2aaabb15177808 */ /* 0x000fca0004000000 */
[----:B------:R-:W-:Y:S01]  /*1050*/  FFMA R15, R14, R15, R23 ;  /* 0x0000000f0e0f7223 */ /* 0x000fe20000000017 */
[----:B------:R-:W-:Y:S02]  /*1060*/  FSEL R23, R25, 1, !P0 ;  /* 0x3f80000019177808 */ /* 0x000fe40004000000 */
        /* <DEDUP_REMOVED lines=8> */
[----:B------:R-:W-:Y:S02]  /*10f0*/  IMAD.SHL.U32 R24, R11, 0x100, RZ ;  /* 0x000001000b187824 */ /* 0x000fe400078e00ff */
[----:B------:R-:W-:Y:S02]  /*1100*/  HFMA2 R25, -RZ, RZ, 0, 0 ;  /* 0x00000000ff197431 */ /* 0x000fe400000001ff */
[----:B------:R-:W-:Y:S01]  /*1110*/  IMAD.MOV.U32 R27, RZ, RZ, RZ ;  /* 0x000000ffff1b7224 */ /* 0x000fe200078e00ff */
[----:B------:R-:W-:Y:S01]  /*1120*/  UMOV UR7, URZ ;  /* 0x000000ff00077c82 */ /* 0x000fe20008000000 */
[----:B------:R-:W-:-:S07]  /*1130*/  LOP3.LUT R24, R24, 0x80000000, RZ, 0xfc, !PT ;  /* 0x8000000018187812 */ /* 0x000fce00078efcff */
.L_x_65:
[----:B------:R-:W0:Y:S02]  /*1140*/  LDC.64 R14, c[0x4][RZ] ;  /* 0x01000000ff0e7b82 */ /* 0x000e240000000a00 */
[----:B0-----:R-:W-:-:S05]  /*1150*/  IMAD.WIDE.U32 R28, R25, 0x4, R14 ;  /* 0x00000004191c7825 */ /* 0x001fca00078e000e */
[----:B------:R-:W2:Y:S02]  /*1160*/  LDG.E.CONSTANT R15, desc[UR10][R28.64] ;  /* 0x0000000a1c0f7981 */ /* 0x000ea4000c1e9900 */
[----:B--2---:R-:W-:-:S03]  /*1170*/  IMAD.WIDE.U32 R14, R15, R24, RZ ;  /* 0x000000180f0e7225 */ /* 0x004fc600078e00ff */
[----:B------:R-:W-:Y:S01]  /*1180*/  IADD3 R26, P0, PT, R14, R27, RZ ;  /* 0x0000001b0e1a7210 */ /* 0x000fe20007f1e0ff */
[C---:B------:R-:W-:Y:S02]  /*1190*/  IMAD.SHL.U32 R14, R25.reuse, 0x4, RZ ;  /* 0x00000004190e7824 */ /* 0x040fe400078e00ff */
[----:B------:R-:W-:Y:S01]  /*11a0*/  VIADD R25, R25, 0x1 ;  /* 0x0000000119197836 */ /* 0x000fe20000000000 */
[----:B------:R-:W-:Y:S02]  /*11b0*/  IADD3.X R27, PT, PT, R15, UR7, RZ, P0, !PT ;  /* 0x000000070f1b7c10 */ /* 0x000fe400087fe4ff */
[C---:B------:R-:W-:Y:S02]  /*11c0*/  ISETP.EQ.AND P1, PT, R14.reuse, RZ, PT ;  /* 0x000000ff0e00720c */ /* 0x040fe40003f22270 */
[----:B------:R-:W-:Y:S02]  /*11d0*/  ISETP.NE.AND P0, PT, R25, 0x6, PT ;  /* 0x000000061900780c */ /* 0x000fe40003f05270 */
[----:B------:R-:W-:-:S02]  /*11e0*/  ISETP.EQ.AND P2, PT, R14, 0x4, PT ;  /* 0x000000040e00780c */ /* 0x000fc40003f42270 */
[C---:B------:R-:W-:Y:S02]  /*11f0*/  ISETP.EQ.AND P3, PT, R14.reuse, 0x8, PT ;  /* 0x000000080e00780c */ /* 0x040fe40003f62270 */
[C---:B------:R-:W-:Y:S02]  /*1200*/  ISETP.EQ.AND P4, PT, R14.reuse, 0xc, PT ;  /* 0x0000000c0e00780c */ /* 0x040fe40003f82270 */
[C---:B------:R-:W-:Y:S02]  /*1210*/  ISETP.EQ.AND P5, PT, R14.reuse, 0x10, PT ;  /* 0x000000100e00780c */ /* 0x040fe40003fa2270 */
[----:B------:R-:W-:Y:S01]  /*1220*/  ISETP.EQ.AND P6, PT, R14, 0x14, PT ;  /* 0x000000140e00780c */ /* 0x000fe20003fc2270 */
[----:B------:R-:W-:-:S04]  /*1230*/  @P1 IMAD.MOV.U32 R12, RZ, RZ, R26 ;  /* 0x000000ffff0c1224 */ /* 0x000fc800078e001a */
[--C-:B------:R-:W-:Y:S02]  /*1240*/  @P2 IMAD.MOV.U32 R16, RZ, RZ, R26.reuse ;  /* 0x000000ffff102224 */ /* 0x100fe400078e001a */
[--C-:B------:R-:W-:Y:S02]  /*1250*/  @P3 IMAD.MOV.U32 R17, RZ, RZ, R26.reuse ;  /* 0x000000ffff113224 */ /* 0x100fe400078e001a */
[----:B------:R-:W-:Y:S02]  /*1260*/  @P4 MOV R18, R26 ;  /* 0x0000001a00124202 */ /* 0x000fe40000000f00 */
[--C-:B------:R-:W-:Y:S02]  /*1270*/  @P5 IMAD.MOV.U32 R19, RZ, RZ, R26.reuse ;  /* 0x000000ffff135224 */ /* 0x100fe400078e001a */
        /* <DEDUP_REMOVED lines=37> */
[----:B------:R-:W-:Y:S01]  /*14d0*/  SHF.L.W.U32.HI R26, R15, R14, R26 ;  /* 0x0000000e0f1a7219 */ /* 0x000fe20000010e1a */
[----:B------:R-:W-:Y:S02]  /*14e0*/  @P3 IMAD.MOV.U32 R24, RZ, RZ, R18 ;  /* 0x000000ffff183224 */ /* 0x000fe400078e0012 */
[----:B------:R-:W-:Y:S01]  /*14f0*/  @P4 IMAD.MOV.U32 R24, RZ, RZ, R19 ;  /* 0x000000ffff184224 */ /* 0x000fe200078e0013 */
[----:B------:R-:W-:-:S03]  /*1500*/  @P5 MOV R24, R20 ;  /* 0x0000001400185202 */ /* 0x000fc60000000f00 */
[----:B------:R-:W-:-:S05]  /*1510*/  @P6 IMAD.MOV.U32 R24, RZ, RZ, R27 ;  /* 0x000000ffff186224 */ /* 0x000fca00078e001b */
[----:B------:R-:W-:-:S07]  /*1520*/  SHF.L.W.U32.HI R15, R24, R14, R15 ;  /* 0x0000000e180f7219 */ /* 0x000fce0000010e0f */
.L_x_67:
[----:B------:R-:W-:Y:S05]  /*1530*/  BSYNC.RECONVERGENT B1 ;  /* 0x0000000000017941 */ /* 0x000fea0003800200 */
.L_x_66:
        /* <DEDUP_REMOVED lines=19> */
.L_x_64:
[----:B------:R-:W-:Y:S01]  /*1670*/  FMUL R26, RZ, R11 ;  /* 0x0000000bff1a7220 */ /* 0x000fe20000400000 */
[----:B------:R-:W-:-:S07]  /*1680*/  IMAD.MOV.U32 R27, RZ, RZ, RZ ;  /* 0x000000ffff1b7224 */ /* 0x000fce00078e00ff */
.L_x_63:
[----:B------:R-:W-:Y:S05]  /*1690*/  BSYNC.RECONVERGENT B0 ;  /* 0x0000000000007941 */ /* 0x000fea0003800200 */
.L_x_62:
[----:B------:R-:W-:Y:S01]  /*16a0*/  MOV R14, 0x37cbac00 ;  /* 0x37cbac00000e7802 */ /* 0x000fe20000000f00 */
[----:B------:R-:W-:Y:S01]  /*16b0*/  FMUL R11, R26, R26 ;  /* 0x0000001a1a0b7220 */ /* 0x000fe20000400000 */
[C---:B------:R-:W-:Y:S01]  /*16c0*/  LOP3.LUT R15, R27.reuse, 0x1, RZ, 0xc0, !PT ;  /* 0x000000011b0f7812 */ /* 0x040fe200078ec0ff */
[----:B------:R-:W-:Y:S01]  /*16d0*/  UIADD3 UR6, UPT, UPT, UR6, 0x1, URZ ;  /* 0x0000000106067890 */ /* 0x000fe2000fffe0ff */
[----:B------:R-:W-:Y:S01]  /*16e0*/  LOP3.LUT P1, RZ, R27, 0x2, RZ, 0xc0, !PT ;  /* 0x000000021bff7812 */ /* 0x000fe2000782c0ff */
[----:B------:R-:W-:Y:S01]  /*16f0*/  FFMA R14, R11, R14, -0.0013887860113754868507 ;  /* 0xbab607ed0b0e7423 */ /* 0x000fe2000000000e */
[----:B------:R-:W-:Y:S01]  /*1700*/  ISETP.NE.U32.AND P0, PT, R15, 0x1, PT ;  /* 0x000000010f00780c */ /* 0x000fe20003f05070 */
[----:B------:R-:W-:Y:S01]  /*1710*/  UISETP.NE.AND UP1, UPT, UR6, UR14, UPT ;  /* 0x0000000e0600728c */ /* 0x000fe2000bf25270 */
[----:B-----5:R-:W-:Y:S02]  /*1720*/  FFMA R4, R13, R23, R4 ;  /* 0x000000170d047223 */ /* 0x020fe40000000004 */
[----:B------:R-:W-:-:S02]  /*1730*/  FSEL R24, R21, 0.041666727513074874878, P0 ;  /* 0x3d2aaabb15187808 */ /* 0x000fc40000000000 */
[----:B------:R-:W-:Y:S02]  /*1740*/  FSEL R14, R14, -0.00019574658654164522886, !P0 ;  /* 0xb94d41530e0e7808 */ /* 0x000fe40004000000 */
[----:B------:R-:W-:Y:S02]  /*1750*/  FSEL R26, R26, 1, P0 ;  /* 0x3f8000001a1a7808 */ /* 0x000fe40000000000 */
[----:B------:R-:W-:Y:S01]  /*1760*/  FSEL R21, -R22, -0.4999999701976776123, P0 ;  /* 0xbeffffff16157808 */ /* 0x000fe20000000100 */
[C---:B------:R-:W-:Y:S02]  /*1770*/  FFMA R14, R11.reuse, R14, R24 ;  /* 0x0000000e0b0e7223 */ /* 0x040fe40000000018 */
[C---:B------:R-:W-:Y:S02]  /*1780*/  FFMA R15, R11.reuse, R26, RZ ;  /* 0x0000001a0b0f7223 */ /* 0x040fe400000000ff */
[----:B------:R-:W-:-:S04]  /*1790*/  FFMA R14, R11, R14, R21 ;  /* 0x0000000e0b0e7223 */ /* 0x000fc80000000015 */
[----:B------:R-:W-:-:S04]  /*17a0*/  FFMA R14, R15, R14, R26 ;  /* 0x0000000e0f0e7223 */ /* 0x000fc8000000001a */
[----:B------:R-:W-:-:S04]  /*17b0*/  @P1 FADD R14, RZ, -R14 ;  /* 0x8000000eff0e1221 */ /* 0x000fc80000000000 */
[----:B------:R-:W-:Y:S01]  /*17c0*/  FFMA R5, R13, R14, R5 ;  /* 0x0000000e0d057223 */ /* 0x000fe20000000005 */
[----:B------:R-:W-:Y:S06]  /*17d0*/  BRA.U UP1, `(.L_x_68) ;  /* 0xffffffed01f87547 */ /* 0x000fec000b83ffff */
[----:B------:R-:W-:Y:S05]  /*17e0*/  BRA.U UP0, `(.L_x_69) ;  /* 0xffffffed00bc7547 */ /* 0x000fea000b83ffff */
[----:B------:R-:W0:Y:S01]  /*17f0*/  LDCU UR5, c[0x0][0x39c] ;  /* 0x00007380ff0577ac */ /* 0x000e220008000800 */
[----:B------:R-:W-:-:S04]  /*1800*/  UIADD3 UR4, UPT, UPT, UR4, 0x1, URZ ;  /* 0x0000000104047890 */ /* 0x000fc8000fffe0ff */
[----:B0-----:R-:W-:-:S09]  /*1810*/  UISETP.NE.AND UP0, UPT, UR4, UR5, UPT ;  /* 0x000000050400728c */ /* 0x001fd2000bf05270 */
[----:B------:R-:W-:Y:S05]  /*1820*/  BRA.U UP0, `(.L_x_70) ;  /* 0xffffffed00a87547 */ /* 0x000fea000b83ffff */
.L_x_55:
[CC--:B------:R-:W-:Y:S01]  /*1830*/  FSETP.GT.AND P2, PT, |R5|.reuse, |R4|.reuse, PT ;  /* 0x400000040500720b */ /* 0x0c0fe20003f44200 */
[----:B------:R-:W-:Y:S03]  /*1840*/  BSSY.RECONVERGENT B0, `(.L_x_71) ;  /* 0x000000e000007945 */ /* 0x000fe60003800200 */
[----:B------:R-:W-:Y:S02]  /*1850*/  FSEL R3, |R5|, |R4|, P2 ;  /* 0x4000000405037208 */ /* 0x000fe40001000200 */
[----:B------:R-:W-:Y:S02]  /*1860*/  FSEL R2, |R4|, |R5|, P2 ;  /* 0x4000000504027208 */ /* 0x000fe40001000200 */
[----:B------:R-:W0:Y:S08]  /*1870*/  MUFU.RCP R6, R3 ;  /* 0x0000000300067308 */ /* 0x000e300000001000 */
[----:B------:R-:W1:Y:S01]  /*1880*/  FCHK P0, R2, R3 ;  /* 0x0000000302007302 */ /* 0x000e620000000000 */
[----:B0-----:R-:W-:-:S04]  /*1890*/  FFMA R7, -R3, R6, 1 ;  /* 0x3f80000003077423 */ /* 0x001fc80000000106 */
[----:B------:R-:W-:-:S04]  /*18a0*/  FFMA R7, R6, R7, R6 ;  /* 0x0000000706077223 */ /* 0x000fc80000000006 */
[----:B------:R-:W-:-:S04]  /*18b0*/  FFMA R6, R2, R7, RZ ;  /* 0x0000000702067223 */ /* 0x000fc800000000ff */
[----:B------:R-:W-:-:S04]  /*18c0*/  FFMA R8, -R3, R6, R2 ;  /* 0x0000000603087223 */ /* 0x000fc80000000102 */
[----:B------:R-:W-:Y:S01]  /*18d0*/  FFMA R6, R7, R8, R6 ;  /* 0x0000000807067223 */ /* 0x000fe20000000006 */
[----:B-1----:R-:W-:Y:S06]  /*18e0*/  @!P0 BRA `(.L_x_72) ;  /* 0x00000000000c8947 */ /* 0x002fec0003800000 */
[----:B------:R-:W-:-:S07]  /*18f0*/  MOV R6, 0x1910 ;  /* 0x0000191000067802 */ /* 0x000fce0000000f00 */
[----:B------:R-:W-:Y:S05]  /*1900*/  CALL.REL.NOINC `($__internal_1_$__cuda_sm3x_div_rn_noftz_f32_slowpath) ;  /* 0x0000000000847944 */ /* 0x000fea0003c00000 */
[----:B------:R-:W-:-:S07]  /*1910*/  IMAD.MOV.U32 R6, RZ, RZ, R2 ;  /* 0x000000ffff067224 */ /* 0x000fce00078e0002 */
.L_x_72:
[----:B------:R-:W-:Y:S05]  /*1920*/  BSYNC.RECONVERGENT B0 ;  /* 0x0000000000007941 */ /* 0x000fea0003800200 */
.L_x_71:
[----:B------:R-:W-:Y:S02]  /*1930*/  IMAD.MOV.U32 R7, RZ, RZ, 0x3b33710b ;  /* 0x3b33710bff077424 */ /* 0x000fe400078e00ff */
[----:B------:R-:W-:Y:S01]  /*1940*/  FMUL R2, R6, R6 ;  /* 0x0000000606027220 */ /* 0x000fe20000400000 */
[----:B------:R-:W-:Y:S01]  /*1950*/  IMAD.MOV.U32 R11, RZ, RZ, 0x3f6ee581 ;  /* 0x3f6ee581ff0b7424 */ /* 0x000fe200078e00ff */
[----:B------:R-:W-:Y:S02]  /*1960*/  ISETP.GE.AND P0, PT, R4, RZ, PT ;  /* 0x000000ff0400720c */ /* 0x000fe40003f06270 */
[----:B------:R-:W-:Y:S01]  /*1970*/  FFMA R7, R2, R7, -0.015681877732276916504 ;  /* 0xbc80774802077423 */ /* 0x000fe20000000007 */
[----:B------:R-:W-:Y:S01]  /*1980*/  FSETP.NEU.AND P3, PT, |R4|, |R5|, PT ;  /* 0x400000050400720b */ /* 0x000fe20003f6d200 */
[----:B------:R-:W-:Y:S01]  /*1990*/  FADD R4, |R5|, |R4| ;  /* 0x4000000405047221 */ /* 0x000fe20000000200 */
[----:B------:R-:W-:Y:S01]  /*19a0*/  FSETP.NEU.AND P1, PT, R3, RZ, PT ;  /* 0x000000ff0300720b */ /* 0x000fe20003f2d000 */
[----:B------:R-:W-:Y:S01]  /*19b0*/  FFMA R7, R2, R7, 0.042200751602649688721 ;  /* 0x3d2cdab202077423 */ /* 0x000fe20000000007 */
[----:B------:R-:W-:-:S03]  /*19c0*/  FSEL R8, R11, 1.8663789033889770508, P2 ;  /* 0x3feee5810b087808 */ /* 0x000fc60001000000 */
[----:B------:R-:W-:-:S04]  /*19d0*/  FFMA R7, R2, R7, -0.074792981147766113281 ;  /* 0xbd992d1002077423 */ /* 0x000fc80000000007 */
[----:B------:R-:W-:-:S04]  /*19e0*/  FFMA R7, R2, R7, 0.10640415549278259277 ;  /* 0x3dd9ea6c02077423 */ /* 0x000fc80000000007 */
[----:B------:R-:W-:-:S04]  /*19f0*/  FFMA R7, R2, R7, -0.14207722246646881104 ;  /* 0xbe117cb102077423 */ /* 0x000fc80000000007 */
[----:B------:R-:W-:-:S04]  /*1a00*/  FFMA R7, R2, R7, 0.19993925094604492188 ;  /* 0x3e4cbce002077423 */ /* 0x000fc80000000007 */
[----:B------:R-:W-:-:S04]  /*1a10*/  FFMA R7, R2, R7, -0.33333197236061096191 ;  /* 0xbeaaaa7d02077423 */ /* 0x000fc80000000007 */
[----:B------:R-:W-:-:S04]  /*1a20*/  FMUL R7, R2, R7 ;  /* 0x0000000702077220 */ /* 0x000fc80000400000 */
[----:B------:R-:W-:Y:S02]  /*1a30*/  FFMA R2, R7, R6, R6 ;  /* 0x0000000607027223 */ /* 0x000fe40000000006 */
[----:B------:R-:W0:Y:S02]  /*1a40*/  LDC.64 R6, c[0x0][0x390] ;  /* 0x0000e400ff067b82 */ /* 0x000e240000000a00 */
[----:B------:R-:W-:-:S05]  /*1a50*/  FFMA R9, R11, 1.6832555532455444336, -R2 ;  /* 0x3fd774eb0b097823 */ /* 0x000fca0000000802 */
[-C--:B------:R-:W-:Y:S02]  /*1a60*/  FSEL R10, R9, R2.reuse, P2 ;  /* 0x00000002090a7208 */ /* 0x080fe40001000000 */
[----:B------:R-:W-:Y:S01]  /*1a70*/  FSEL R9, R2, -R2, P2 ;  /* 0x8000000202097208 */ /* 0x000fe20001000000 */
[----:B------:R-:W-:-:S04]  /*1a80*/  IMAD.MOV.U32 R2, RZ, RZ, 0x4016cbe4 ;  /* 0x4016cbe4ff027424 */ /* 0x000fc800078e00ff */
[----:B------:R-:W-:Y:S01]  /*1a90*/  @!P0 FFMA R10, R8, 1.6832555532455444336, R9 ;  /* 0x3fd774eb080a8823 */ /* 0x000fe20000000009 */
[----:B------:R-:W-:Y:S02]  /*1aa0*/  @!P3 FSEL R10, R2, 0.78539818525314331055, !P0 ;  /* 0x3f490fdb020ab808 */ /* 0x000fe40004000000 */
[----:B------:R-:W-:Y:S02]  /*1ab0*/  @!P1 FSEL R10, RZ, 3.1415927410125732422, P0 ;  /* 0x40490fdbff0a9808 */ /* 0x000fe40000000000 */
[----:B------:R-:W-:Y:S02]  /*1ac0*/  FSETP.NAN.AND P0, PT, R4, R4, PT ;  /* 0x000000040400720b */ /* 0x000fe40003f08000 */
[----:B------:R-:W-:Y:S01]  /*1ad0*/  LOP3.LUT R5, R10, 0x80000000, R5, 0xb8, !PT ;  /* 0x800000000a057812 */ /* 0x000fe200078eb805 */
[----:B0-----:R-:W-:-:S03]  /*1ae0*/  IMAD.WIDE R2, R0, 0x4, R6 ;  /* 0x0000000400027825 */ /* 0x001fc600078e0206 */
[----:B------:R-:W-:-:S05]  /*1af0*/  FSEL R5, R4, R5, P0 ;  /* 0x0000000504057208 */ /* 0x000fca0000000000 */
[----:B------:R-:W-:Y:S01]  /*1b00*/  STG.E desc[UR10][R2.64], R5 ;  /* 0x0000000502007986 */ /* 0x000fe2000c10190a */
[----:B------:R-:W-:Y:S05]  /*1b10*/  EXIT ;  /* 0x000000000000794d */ /* 0x000fea0003800000 */
        .weak           $__internal_1_$__cuda_sm3x_div_rn_noftz_f32_slowpath
        .type           $__internal_1_$__cuda_sm3x_div_rn_noftz_f32_slowpath,@function
        .size           $__internal_1_$__cuda_sm3x_div_rn_noftz_f32_slowpath,(.L_x_86 - $__internal_1_$__cuda_sm3x_div_rn_noftz_f32_slowpath)
$__internal_1_$__cuda_sm3x_div_rn_noftz_f32_slowpath:
[--C-:B------:R-:W-:Y:S01]  /*1b20*/  SHF.R.U32.HI R8, RZ, 0x17, R3.reuse ;  /* 0x00000017ff087819 */ /* 0x100fe20000011603 */
[----:B------:R-:W-:Y:S01]  /*1b30*/  BSSY.RECONVERGENT B1, `(.L_x_73) ;  /* 0x0000064000017945 */ /* 0x000fe20003800200 */
[--C-:B------:R-:W-:Y:S01]  /*1b40*/  SHF.R.U32.HI R7, RZ, 0x17, R2.reuse ;  /* 0x00000017ff077819 */ /* 0x100fe20000011602 */
[----:B------:R-:W-:Y:S01]  /*1b50*/  IMAD.MOV.U32 R9, RZ, RZ, R3 ;  /* 0x000000ffff097224 */ /* 0x000fe200078e0003 */
[----:B------:R-:W-:Y:S01]  /*1b60*/  LOP3.LUT R14, R8, 0xff, RZ, 0xc0, !PT ;  /* 0x000000ff080e7812 */ /* 0x000fe200078ec0ff */
[----:B------:R-:W-:Y:S01]  /*1b70*/  IMAD.MOV.U32 R8, RZ, RZ, R2 ;  /* 0x000000ffff087224 */ /* 0x000fe200078e0002 */
[----:B------:R-:W-:-:S03]  /*1b80*/  LOP3.LUT R12, R7, 0xff, RZ, 0xc0, !PT ;  /* 0x000000ff070c7812 */ /* 0x000fc600078ec0ff */
[----:B------:R-:W-:Y:S01]  /*1b90*/  VIADD R11, R14, 0xffffffff ;  /* 0xffffffff0e0b7836 */ /* 0x000fe20000000000 */
[----:B------:R-:W-:-:S04]  /*1ba0*/  IADD3 R10, PT, PT, R12, -0x1, RZ ;  /* 0xffffffff0c0a7810 */ /* 0x000fc80007ffe0ff */
        /* <DEDUP_REMOVED lines=22> */
[----:B------:R-:W-:Y:S02]  /*1d10*/  @P0 IMAD.MOV.U32 R7, RZ, RZ, RZ ;  /* 0x000000ffff070224 */ /* 0x000fe400078e00ff */
[----:B------:R-:W-:Y:S01]  /*1d20*/  @!P0 FFMA R8, R2, 1.84467440737095516160e+19, RZ ;  /* 0x5f80000002088823 */ /* 0x000fe200000000ff */
[----:B------:R-:W-:Y:S02]  /*1d30*/  @!P0 IMAD.MOV.U32 R7, RZ, RZ, -0x40 ;  /* 0xffffffc0ff078424 */ /* 0x000fe400078e00ff */
[----:B------:R-:W-:-:S03]  /*1d40*/  @!P1 FFMA R9, R3, 1.84467440737095516160e+19, RZ ;  /* 0x5f80000003099823 */ /* 0x000fc600000000ff */
[----:B------:R-:W-:-:S07]  /*1d50*/  @!P1 IADD3 R7, PT, PT, R7, 0x40, RZ ;  /* 0x0000004007079810 */ /* 0x000fce0007ffe0ff */
.L_x_74:
[----:B------:R-:W-:Y:S01]  /*1d60*/  LEA R2, R14, 0xc0800000, 0x17 ;  /* 0xc08000000e027811 */ /* 0x000fe200078eb8ff */
[----:B------:R-:W-:Y:S04]  /*1d70*/  BSSY.RECONVERGENT B2, `(.L_x_79) ;  /* 0x0000036000027945 */ /* 0x000fe80003800200 */
[----:B------:R-:W-:Y:S02]  /*1d80*/  IMAD.IADD R10, R9, 0x1, -R2 ;  /* 0x00000001090a7824 */ /* 0x000fe400078e0a02 */
[----:B------:R-:W-:Y:S02]  /*1d90*/  VIADD R9, R12, 0xffffff81 ;  /* 0xffffff810c097836 */ /* 0x000fe40000000000 */
[----:B------:R0:W1:Y:S01]  /*1da0*/  MUFU.RCP R11, R10 ;  /* 0x0000000a000b7308 */ /* 0x0000620000001000 */
[----:B------:R-:W-:Y:S01]  /*1db0*/  FADD.FTZ R13, -R10, -RZ ;  /* 0x800000ff0a0d7221 */ /* 0x000fe20000010100 */
[C---:B------:R-:W-:Y:S01]  /*1dc0*/  IMAD R2, R9.reuse, -0x800000, R8 ;  /* 0xff80000009027824 */ /* 0x040fe200078e0208 */
[----:B0-----:R-:W-:-:S05]  /*1dd0*/  IADD3 R10, PT, PT, R9, 0x7f, -R14 ;  /* 0x0000007f090a7810 */ /* 0x001fca0007ffe80e */
[----:B------:R-:W-:Y:S02]  /*1de0*/  IMAD.IADD R7, R10, 0x1, R7 ;  /* 0x000000010a077824 */ /* 0x000fe400078e0207 */
[----:B-1----:R-:W-:-:S04]  /*1df0*/  FFMA R12, R11, R13, 1 ;  /* 0x3f8000000b0c7423 */ /* 0x002fc8000000000d */
        /* <DEDUP_REMOVED lines=19> */
[-CC-:B------:R-:W-:Y:S01]  /*1f30*/  FFMA.RZ R7, R15, R13.reuse, R12.reuse ;  /* 0x0000000d0f077223 */ /* 0x180fe2000000c00c */
[----:B------:R-:W-:Y:S01]  /*1f40*/  IADD3 R10, PT, PT, R11, 0x20, RZ ;  /* 0x000000200b0a7810 */ /* 0x000fe20007ffe0ff */
[-CC-:B------:R-:W-:Y:S01]  /*1f50*/  FFMA.RM R8, R15, R13.reuse, R12.reuse ;  /* 0x0000000d0f087223 */ /* 0x180fe2000000400c */
[----:B------:R-:W-:Y:S02]  /*1f60*/  ISETP.NE.AND P3, PT, R11, RZ, PT ;  /* 0x000000ff0b00720c */ /* 0x000fe40003f65270 */
[----:B------:R-:W-:Y:S01]  /*1f70*/  LOP3.LUT R9, R7, 0x7fffff, RZ, 0xc0, !PT ;  /* 0x007fffff07097812 */ /* 0x000fe200078ec0ff */
[----:B------:R-:W-:Y:S01]  /*1f80*/  FFMA.RP R7, R15, R13, R12 ;  /* 0x0000000d0f077223 */ /* 0x000fe2000000800c */
[----:B------:R-:W-:Y:S01]  /*1f90*/  ISETP.NE.AND P1, PT, R11, RZ, PT ;  /* 0x000000ff0b00720c */ /* 0x000fe20003f25270 */
[----:B------:R-:W-:Y:S01]  /*1fa0*/  IMAD.MOV R11, RZ, RZ, -R11 ;  /* 0x000000ffff0b7224 */ /* 0x000fe200078e0a0b */
[----:B------:R-:W-:Y:S02]  /*1fb0*/  LOP3.LUT R9, R9, 0x800000, RZ, 0xfc, !PT ;  /* 0x0080000009097812 */ /* 0x000fe400078efcff */
[----:B------:R-:W-:-:S02]  /*1fc0*/  FSETP.NEU.FTZ.AND P0, PT, R7, R8, PT ;  /* 0x000000080700720b */ /* 0x000fc40003f1d000 */
[----:B------:R-:W-:Y:S02]  /*1fd0*/  SHF.L.U32 R10, R9, R10, RZ ;  /* 0x0000000a090a7219 */ /* 0x000fe400000006ff */
[----:B------:R-:W-:Y:S02]  /*1fe0*/  SEL R8, R11, RZ, P3 ;  /* 0x000000ff0b087207 */ /* 0x000fe40001800000 */
[----:B------:R-:W-:Y:S02]  /*1ff0*/  ISETP.NE.AND P1, PT, R10, RZ, P1 ;  /* 0x000000ff0a00720c */ /* 0x000fe40000f25270 */
[----:B------:R-:W-:Y:S02]  /*2000*/  SHF.R.U32.HI R8, RZ, R8, R9 ;  /* 0x00000008ff087219 */ /* 0x000fe40000011609 */
[----:B------:R-:W-:Y:S02]  /*2010*/  PLOP3.LUT P0, PT, P0, P1, PT, 0xf8, 0x8f ;  /* 0x00000000008f781c */ /* 0x000fe40000703f70 */
[----:B------:R-:W-:-:S02]  /*2020*/  SHF.R.U32.HI R10, RZ, 0x1, R8 ;  /* 0x00000001ff0a7819 */ /* 0x000fc40000011608 */
[----:B------:R-:W-:-:S04]  /*2030*/  SEL R7, RZ, 0x1, !P0 ;  /* 0x00000001ff077807 */ /* 0x000fc80004000000 */
[----:B------:R-:W-:-:S04]  /*2040*/  LOP3.LUT R7, R7, 0x1, R10, 0xf8, !PT ;  /* 0x0000000107077812 */ /* 0x000fc800078ef80a */
[----:B------:R-:W-:-:S05]  /*2050*/  LOP3.LUT R7, R7, R8, RZ, 0xc0, !PT ;  /* 0x0000000807077212 */ /* 0x000fca00078ec0ff */
[----:B------:R-:W-:-:S05]  /*2060*/  IMAD.IADD R7, R10, 0x1, R7 ;  /* 0x000000010a077824 */ /* 0x000fca00078e0207 */
[----:B------:R-:W-:Y:S01]  /*2070*/  LOP3.LUT R2, R7, R2, RZ, 0xfc, !PT ;  /* 0x0000000207027212 */ /* 0x000fe200078efcff */
[----:B------:R-:W-:Y:S06]  /*2080*/  BRA `(.L_x_82) ;  /* 0x0000000000107947 */ /* 0x000fec0003800000 */
.L_x_81:
[----:B------:R-:W-:-:S04]  /*2090*/  LOP3.LUT R2, R2, 0x80000000, RZ, 0xc0, !PT ;  /* 0x8000000002027812 */ /* 0x000fc800078ec0ff */
[----:B------:R-:W-:Y:S01]  /*20a0*/  LOP3.LUT R2, R2, 0x7f800000, RZ, 0xfc, !PT ;  /* 0x7f80000002027812 */ /* 0x000fe200078efcff */
[----:B------:R-:W-:Y:S06]  /*20b0*/  BRA `(.L_x_82) ;  /* 0x0000000000047947 */ /* 0x000fec0003800000 */
.L_x_80:
[----:B------:R-:W-:-:S07]  /*20c0*/  IMAD R2, R7, 0x800000, R2 ;  /* 0x0080000007027824 */ /* 0x000fce00078e0202 */
.L_x_82:
[----:B------:R-:W-:Y:S05]  /*20d0*/  BSYNC.RECONVERGENT B2 ;  /* 0x0000000000027941 */ /* 0x000fea0003800200 */
.L_x_79:
[----:B------:R-:W-:Y:S05]  /*20e0*/  BRA `(.L_x_83) ;  /* 0x0000000000207947 */ /* 0x000fea0003800000 */
.L_x_78:
[----:B------:R-:W-:-:S04]  /*20f0*/  LOP3.LUT R2, R9, 0x80000000, R8, 0x48, !PT ;  /* 0x8000000009027812 */ /* 0x000fc800078e4808 */
[----:B------:R-:W-:Y:S01]  /*2100*/  LOP3.LUT R2, R2, 0x7f800000, RZ, 0xfc, !PT ;  /* 0x7f80000002027812 */ /* 0x000fe200078efcff */
[----:B------:R-:W-:Y:S06]  /*2110*/  BRA `(.L_x_83) ;  /* 0x0000000000147947 */ /* 0x000fec0003800000 */
.L_x_77:
[----:B------:R-:W-:Y:S01]  /*2120*/  LOP3.LUT R2, R9, 0x80000000, R8, 0x48, !PT ;  /* 0x8000000009027812 */ /* 0x000fe200078e4808 */
[----:B------:R-:W-:Y:S06]  /*2130*/  BRA `(.L_x_83) ;  /* 0x00000000000c7947 */ /* 0x000fec0003800000 */
.L_x_76:
[----:B------:R-:W0:Y:S01]  /*2140*/  MUFU.RSQ R2, -QNAN ;  /* 0xffc0000000027908 */ /* 0x000e220000001400 */
[----:B------:R-:W-:Y:S05]  /*2150*/  BRA `(.L_x_83) ;  /* 0x0000000000047947 */ /* 0x000fea0003800000 */
.L_x_75:
[----:B------:R-:W-:-:S07]  /*2160*/  FADD.FTZ R2, R2, R3 ;  /* 0x0000000302027221 */ /* 0x000fce0000010000 */
.L_x_83:
[----:B------:R-:W-:Y:S05]  /*2170*/  BSYNC.RECONVERGENT B1 ;  /* 0x0000000000017941 */ /* 0x000fea0003800200 */
.L_x_73:
[----:B------:R-:W-:-:S04]  /*2180*/  IMAD.MOV.U32 R7, RZ, RZ, 0x0 ;  /* 0x00000000ff077424 */ /* 0x000fc800078e00ff */
[----:B0-----:R-:W-:Y:S05]  /*2190*/  RET.REL.NODEC R6 `(_Z33ring_conv2d_simple_forward_kernelPKfS0_Pfiiiiiiiiii) ;  /* 0xffffffdc06987950 */ /* 0x001fea0003c3ffff */
.L_x_84:
        /* <DEDUP_REMOVED lines=14> */
.L_x_86:


//--------------------- .nv.global.init           --------------------------
	.section	.nv.global.init,"aw",@progbits
	.align	4
.nv.global.init:
	.type		__cudart_i2opi_f,@object
	.size		__cudart_i2opi_f,(.L_0 - __cudart_i2opi_f)
__cudart_i2opi_f:
        /*0000*/ 	.byte	0x41, 0x90, 0x43, 0x3c, 0x99, 0x95, 0x62, 0xdb, 0xc0, 0xdd, 0x34, 0xf5, 0xd1, 0x57, 0x27, 0xfc
        /*0010*/ 	.byte	0x29, 0x15, 0x44, 0x4e, 0x6e, 0x83, 0xf9, 0xa2
.L_0:


//--------------------- .nv.shared.reserved.0     --------------------------
	.section	.nv.shared.reserved.0,"aw",@nobits
	.weak		__nv_reservedSMEM_offset_0_alias
	.size		__nv_reservedSMEM_offset_0_alias, 0, 64
	.other		__nv_reservedSMEM_offset_0_alias,@"STO_CUDA_RESERVED_SHARED STV_DEFAULT"
__nv_reservedSMEM_offset_0_alias:
	.zero		0
	.zero		64


//--------------------- .nv.constant0._Z34ring_conv2d_simple_backward_kernelPKfS0_S0_PfS1_iiiiiiiiii --------------------------
	.section	.nv.constant0._Z34ring_conv2d_simple_backward_kernelPKfS0_S0_PfS1_iiiiiiiiii,"a",@progbits
	.sectionflags	@""
	.align	4
.nv.constant0._Z34ring_conv2d_simple_backward_kernelPKfS0_S0_PfS1_iiiiiiiiii:
	.zero		976


//--------------------- .nv.constant0._Z33ring_conv2d_simple_forward_kernelPKfS0_Pfiiiiiiiiii --------------------------
	.section	.nv.constant0._Z33ring_conv2d_simple_forward_kernelPKfS0_Pfiiiiiiiiii,"a",@progbits
	.sectionflags	@""
	.align	4
.nv.constant0._Z33ring_conv2d_simple_forward_kernelPKfS0_Pfiiiiiiiiii:
	.zero		960


//--------------------- SYMBOLS --------------------------

	.type		.nv.reservedSmem.offset0,@object
	.size		.nv.reservedSmem.offset0,0x4
